//
// Generated by NVIDIA NVVM Compiler
//
// Compiler Build ID: CL-36424714
// Cuda compilation tools, release 13.0, V13.0.88
// Based on NVVM 20.0.0
//

.version 9.0
.target sm_100
.address_size 64

	// .globl	compute_probs
.extern .shared .align 16 .b8 shared[];

.visible .entry compute_probs(
	.param .u64 .ptr .align 1 compute_probs_param_0,
	.param .u64 .ptr .align 1 compute_probs_param_1,
	.param .u64 .ptr .align 1 compute_probs_param_2,
	.param .u32 compute_probs_param_3,
	.param .u32 compute_probs_param_4,
	.param .u32 compute_probs_param_5
)
{
	.reg .pred 	%p<71>;
	.reg .b32 	%r<388>;
	.reg .b64 	%rd<90>;
	.reg .b64 	%fd<158>;

	ld.param.u64 	%rd6, [compute_probs_param_0];
	ld.param.u64 	%rd7, [compute_probs_param_1];
	ld.param.u64 	%rd8, [compute_probs_param_2];
	ld.param.u32 	%r129, [compute_probs_param_3];
	ld.param.u32 	%r130, [compute_probs_param_4];
	ld.param.u32 	%r131, [compute_probs_param_5];
	cvta.to.global.u64 	%rd89, %rd7;
	cvta.to.global.u64 	%rd2, %rd6;
	cvta.to.global.u64 	%rd3, %rd8;
	mov.u32 	%r132, %ctaid.x;
	mov.u32 	%r1, %ntid.x;
	mov.u32 	%r2, %tid.x;
	mad.lo.s32 	%r3, %r132, %r1, %r2;
	mul.lo.s32 	%r4, %r130, %r1;
	setp.ge.s32 	%p1, %r3, %r129;
	@%p1 bra 	$L__BB0_77;
	cvt.rn.f64.s32 	%fd1, %r131;
	setp.lt.s32 	%p2, %r130, 1;
	@%p2 bra 	$L__BB0_13;
	and.b32  	%r5, %r130, 7;
	setp.lt.u32 	%p3, %r130, 8;
	mov.b32 	%r344, 0;
	@%p3 bra 	$L__BB0_5;
	and.b32  	%r344, %r130, 2147483640;
	mov.b32 	%r375, 0;
	mov.u32 	%r137, shared;
$L__BB0_4:
	.pragma "nounroll";
	mad.lo.s32 	%r135, %r375, %r1, %r2;
	shl.b32 	%r136, %r135, 3;
	add.s32 	%r138, %r137, %r136;
	mov.b64 	%rd9, 0;
	st.shared.u64 	[%r138], %rd9;
	shl.b32 	%r139, %r1, 3;
	add.s32 	%r140, %r138, %r139;
	st.shared.u64 	[%r140], %rd9;
	add.s32 	%r141, %r140, %r139;
	st.shared.u64 	[%r141], %rd9;
	add.s32 	%r142, %r141, %r139;
	st.shared.u64 	[%r142], %rd9;
	add.s32 	%r143, %r142, %r139;
	st.shared.u64 	[%r143], %rd9;
	add.s32 	%r144, %r143, %r139;
	st.shared.u64 	[%r144], %rd9;
	add.s32 	%r145, %r144, %r139;
	st.shared.u64 	[%r145], %rd9;
	add.s32 	%r146, %r145, %r139;
	st.shared.u64 	[%r146], %rd9;
	add.s32 	%r375, %r375, 8;
	setp.eq.s32 	%p4, %r375, %r344;
	@%p4 bra 	$L__BB0_5;
	bra.uni 	$L__BB0_4;
$L__BB0_5:
	setp.eq.s32 	%p5, %r5, 0;
	@%p5 bra 	$L__BB0_13;
	and.b32  	%r8, %r130, 3;
	setp.lt.u32 	%p6, %r5, 4;
	@%p6 bra 	$L__BB0_8;
	mad.lo.s32 	%r147, %r344, %r1, %r2;
	shl.b32 	%r148, %r147, 3;
	mov.u32 	%r149, shared;
	add.s32 	%r150, %r149, %r148;
	mov.b64 	%rd10, 0;
	st.shared.u64 	[%r150], %rd10;
	shl.b32 	%r151, %r1, 3;
	add.s32 	%r152, %r150, %r151;
	st.shared.u64 	[%r152], %rd10;
	add.s32 	%r153, %r152, %r151;
	st.shared.u64 	[%r153], %rd10;
	add.s32 	%r154, %r153, %r151;
	st.shared.u64 	[%r154], %rd10;
	add.s32 	%r344, %r344, 4;
$L__BB0_8:
	setp.eq.s32 	%p7, %r8, 0;
	@%p7 bra 	$L__BB0_13;
	setp.eq.s32 	%p8, %r8, 1;
	@%p8 bra 	$L__BB0_11;
	mad.lo.s32 	%r155, %r344, %r1, %r2;
	shl.b32 	%r156, %r155, 3;
	mov.u32 	%r157, shared;
	add.s32 	%r158, %r157, %r156;
	mov.b64 	%rd11, 0;
	st.shared.u64 	[%r158], %rd11;
	shl.b32 	%r159, %r1, 3;
	add.s32 	%r160, %r158, %r159;
	st.shared.u64 	[%r160], %rd11;
	add.s32 	%r344, %r344, 2;
$L__BB0_11:
	and.b32  	%r161, %r130, 1;
	setp.eq.b32 	%p9, %r161, 1;
	not.pred 	%p10, %p9;
	@%p10 bra 	$L__BB0_13;
	mad.lo.s32 	%r162, %r344, %r1, %r2;
	shl.b32 	%r163, %r162, 3;
	mov.u32 	%r164, shared;
	add.s32 	%r165, %r164, %r163;
	mov.b64 	%rd12, 0;
	st.shared.u64 	[%r165], %rd12;
$L__BB0_13:
	setp.lt.s32 	%p11, %r131, 1;
	@%p11 bra 	$L__BB0_54;
	shl.b32 	%r166, %r4, 3;
	mov.u32 	%r167, shared;
	add.s32 	%r13, %r167, %r166;
	setp.lt.s32 	%p12, %r130, 1;
	add.s32 	%r14, %r130, -1;
	sub.s32 	%r168, %r4, %r1;
	add.s32 	%r15, %r168, %r2;
	shl.b32 	%r169, %r15, 3;
	add.s32 	%r16, %r13, %r169;
	@%p12 bra 	$L__BB0_42;
	setp.eq.s32 	%p21, %r130, 1;
	@%p21 bra 	$L__BB0_40;
	and.b32  	%r17, %r130, 7;
	add.s32 	%r176, %r130, -1;
	and.b32  	%r177, %r176, 7;
	add.s32 	%r18, %r177, -1;
	and.b32  	%r19, %r176, 3;
	and.b32  	%r178, %r130, 2147483640;
	neg.s32 	%r20, %r178;
	shl.b32 	%r180, %r2, 3;
	add.s32 	%r181, %r166, %r180;
	add.s32 	%r21, %r167, %r181;
	shl.b32 	%r22, %r131, 3;
	shl.b32 	%r23, %r129, 3;
	shl.b32 	%r24, %r1, 3;
	mov.b32 	%r347, 0;
	mul.wide.s32 	%rd57, %r129, 8;
$L__BB0_17:
	setp.lt.u32 	%p22, %r14, 7;
	mov.b32 	%r372, 0;
	@%p22 bra 	$L__BB0_20;
	add.s32 	%r356, %r131, %r347;
	shl.b32 	%r184, %r131, 1;
	add.s32 	%r355, %r184, %r347;
	mad.lo.s32 	%r354, %r131, 3, %r347;
	shl.b32 	%r185, %r131, 2;
	add.s32 	%r353, %r185, %r347;
	mad.lo.s32 	%r352, %r131, 5, %r347;
	mad.lo.s32 	%r351, %r131, 6, %r347;
	mad.lo.s32 	%r350, %r131, 7, %r347;
	mov.u32 	%r348, %r3;
	mov.u32 	%r349, %r347;
	mov.u32 	%r357, %r21;
	mov.u32 	%r358, %r20;
$L__BB0_19:
	.pragma "nounroll";
	and.b32  	%r372, %r130, 2147483640;
	mul.wide.s32 	%rd13, %r348, 8;
	add.s64 	%rd14, %rd2, %rd13;
	ld.global.f64 	%fd31, [%rd14];
	mul.wide.u32 	%rd15, %r349, 8;
	add.s64 	%rd16, %rd89, %rd15;
	ld.global.f64 	%fd32, [%rd16];
	add.f64 	%fd33, %fd31, %fd32;
	st.shared.f64 	[%r357], %fd33;
	add.s64 	%rd18, %rd14, %rd57;
	ld.global.f64 	%fd34, [%rd18];
	mul.wide.u32 	%rd19, %r356, 8;
	add.s64 	%rd20, %rd89, %rd19;
	ld.global.f64 	%fd35, [%rd20];
	add.f64 	%fd36, %fd34, %fd35;
	add.s32 	%r186, %r357, %r24;
	st.shared.f64 	[%r186], %fd36;
	add.s64 	%rd21, %rd18, %rd57;
	ld.global.f64 	%fd37, [%rd21];
	mul.wide.u32 	%rd22, %r355, 8;
	add.s64 	%rd23, %rd89, %rd22;
	ld.global.f64 	%fd38, [%rd23];
	add.f64 	%fd39, %fd37, %fd38;
	add.s32 	%r187, %r186, %r24;
	st.shared.f64 	[%r187], %fd39;
	add.s64 	%rd24, %rd21, %rd57;
	ld.global.f64 	%fd40, [%rd24];
	mul.wide.u32 	%rd25, %r354, 8;
	add.s64 	%rd26, %rd89, %rd25;
	ld.global.f64 	%fd41, [%rd26];
	add.f64 	%fd42, %fd40, %fd41;
	add.s32 	%r188, %r187, %r24;
	st.shared.f64 	[%r188], %fd42;
	add.s64 	%rd27, %rd24, %rd57;
	ld.global.f64 	%fd43, [%rd27];
	mul.wide.u32 	%rd28, %r353, 8;
	add.s64 	%rd29, %rd89, %rd28;
	ld.global.f64 	%fd44, [%rd29];
	add.f64 	%fd45, %fd43, %fd44;
	add.s32 	%r189, %r188, %r24;
	st.shared.f64 	[%r189], %fd45;
	add.s64 	%rd30, %rd27, %rd57;
	ld.global.f64 	%fd46, [%rd30];
	mul.wide.u32 	%rd31, %r352, 8;
	add.s64 	%rd32, %rd89, %rd31;
	ld.global.f64 	%fd47, [%rd32];
	add.f64 	%fd48, %fd46, %fd47;
	add.s32 	%r190, %r189, %r24;
	st.shared.f64 	[%r190], %fd48;
	add.s64 	%rd33, %rd30, %rd57;
	ld.global.f64 	%fd49, [%rd33];
	mul.wide.u32 	%rd34, %r351, 8;
	add.s64 	%rd35, %rd89, %rd34;
	ld.global.f64 	%fd50, [%rd35];
	add.f64 	%fd51, %fd49, %fd50;
	add.s32 	%r191, %r190, %r24;
	st.shared.f64 	[%r191], %fd51;
	add.s64 	%rd36, %rd33, %rd57;
	ld.global.f64 	%fd52, [%rd36];
	mul.wide.u32 	%rd37, %r350, 8;
	add.s64 	%rd38, %rd89, %rd37;
	ld.global.f64 	%fd53, [%rd38];
	add.f64 	%fd54, %fd52, %fd53;
	add.s32 	%r192, %r191, %r24;
	st.shared.f64 	[%r192], %fd54;
	add.s32 	%r358, %r358, 8;
	shl.b32 	%r193, %r1, 6;
	add.s32 	%r357, %r357, %r193;
	add.s32 	%r356, %r356, %r22;
	add.s32 	%r355, %r355, %r22;
	add.s32 	%r354, %r354, %r22;
	add.s32 	%r353, %r353, %r22;
	add.s32 	%r352, %r352, %r22;
	add.s32 	%r351, %r351, %r22;
	add.s32 	%r350, %r350, %r22;
	add.s32 	%r349, %r349, %r22;
	add.s32 	%r348, %r348, %r23;
	setp.eq.s32 	%p23, %r358, 0;
	@%p23 bra 	$L__BB0_20;
	bra.uni 	$L__BB0_19;
$L__BB0_20:
	setp.eq.s32 	%p24, %r17, 0;
	@%p24 bra 	$L__BB0_28;
	add.s32 	%r194, %r17, -1;
	setp.lt.u32 	%p25, %r194, 3;
	@%p25 bra 	$L__BB0_23;
	mad.lo.s32 	%r195, %r372, %r129, %r3;
	mul.wide.s32 	%rd39, %r195, 8;
	add.s64 	%rd40, %rd2, %rd39;
	ld.global.f64 	%fd55, [%rd40];
	mad.lo.s32 	%r196, %r372, %r131, %r347;
	mul.wide.u32 	%rd41, %r196, 8;
	add.s64 	%rd42, %rd89, %rd41;
	ld.global.f64 	%fd56, [%rd42];
	add.f64 	%fd57, %fd55, %fd56;
	mad.lo.s32 	%r197, %r372, %r1, %r2;
	shl.b32 	%r198, %r197, 3;
	add.s32 	%r199, %r13, %r198;
	st.shared.f64 	[%r199], %fd57;
	add.s64 	%rd44, %rd40, %rd57;
	ld.global.f64 	%fd58, [%rd44];
	add.s32 	%r200, %r196, %r131;
	mul.wide.u32 	%rd45, %r200, 8;
	add.s64 	%rd46, %rd89, %rd45;
	ld.global.f64 	%fd59, [%rd46];
	add.f64 	%fd60, %fd58, %fd59;
	add.s32 	%r201, %r199, %r24;
	st.shared.f64 	[%r201], %fd60;
	add.s64 	%rd47, %rd44, %rd57;
	ld.global.f64 	%fd61, [%rd47];
	add.s32 	%r202, %r200, %r131;
	mul.wide.u32 	%rd48, %r202, 8;
	add.s64 	%rd49, %rd89, %rd48;
	ld.global.f64 	%fd62, [%rd49];
	add.f64 	%fd63, %fd61, %fd62;
	add.s32 	%r203, %r201, %r24;
	st.shared.f64 	[%r203], %fd63;
	add.s64 	%rd50, %rd47, %rd57;
	ld.global.f64 	%fd64, [%rd50];
	add.s32 	%r204, %r202, %r131;
	mul.wide.u32 	%rd51, %r204, 8;
	add.s64 	%rd52, %rd89, %rd51;
	ld.global.f64 	%fd65, [%rd52];
	add.f64 	%fd66, %fd64, %fd65;
	add.s32 	%r205, %r203, %r24;
	st.shared.f64 	[%r205], %fd66;
	add.s32 	%r372, %r372, 4;
$L__BB0_23:
	and.b32  	%r206, %r130, 3;
	setp.eq.s32 	%p26, %r206, 0;
	@%p26 bra 	$L__BB0_28;
	setp.eq.s32 	%p27, %r206, 1;
	@%p27 bra 	$L__BB0_26;
	mad.lo.s32 	%r207, %r372, %r129, %r3;
	mul.wide.s32 	%rd53, %r207, 8;
	add.s64 	%rd54, %rd2, %rd53;
	ld.global.f64 	%fd67, [%rd54];
	mad.lo.s32 	%r208, %r372, %r131, %r347;
	mul.wide.u32 	%rd55, %r208, 8;
	add.s64 	%rd56, %rd89, %rd55;
	ld.global.f64 	%fd68, [%rd56];
	add.f64 	%fd69, %fd67, %fd68;
	mad.lo.s32 	%r209, %r372, %r1, %r2;
	shl.b32 	%r210, %r209, 3;
	add.s32 	%r211, %r13, %r210;
	st.shared.f64 	[%r211], %fd69;
	add.s64 	%rd58, %rd54, %rd57;
	ld.global.f64 	%fd70, [%rd58];
	add.s32 	%r212, %r208, %r131;
	mul.wide.u32 	%rd59, %r212, 8;
	add.s64 	%rd60, %rd89, %rd59;
	ld.global.f64 	%fd71, [%rd60];
	add.f64 	%fd72, %fd70, %fd71;
	add.s32 	%r213, %r211, %r24;
	st.shared.f64 	[%r213], %fd72;
	add.s32 	%r372, %r372, 2;
$L__BB0_26:
	and.b32  	%r214, %r130, 1;
	setp.eq.b32 	%p28, %r214, 1;
	not.pred 	%p29, %p28;
	@%p29 bra 	$L__BB0_28;
	mad.lo.s32 	%r215, %r372, %r129, %r3;
	mul.wide.s32 	%rd61, %r215, 8;
	add.s64 	%rd62, %rd2, %rd61;
	ld.global.f64 	%fd73, [%rd62];
	mad.lo.s32 	%r216, %r372, %r131, %r347;
	mul.wide.u32 	%rd63, %r216, 8;
	add.s64 	%rd64, %rd89, %rd63;
	ld.global.f64 	%fd74, [%rd64];
	add.f64 	%fd75, %fd73, %fd74;
	mad.lo.s32 	%r217, %r372, %r1, %r2;
	shl.b32 	%r218, %r217, 3;
	add.s32 	%r219, %r13, %r218;
	st.shared.f64 	[%r219], %fd75;
$L__BB0_28:
	add.s32 	%r222, %r130, -2;
	setp.lt.u32 	%p30, %r222, 7;
	ld.shared.f64 	%fd154, [%r16];
	mov.b32 	%r366, 0;
	mov.u32 	%r370, %r14;
	@%p30 bra 	$L__BB0_31;
	mov.b32 	%r360, 0;
	mov.u32 	%r370, %r14;
$L__BB0_30:
	.pragma "nounroll";
	mad.lo.s32 	%r224, %r360, %r1, %r2;
	shl.b32 	%r225, %r224, 3;
	add.s32 	%r226, %r13, %r225;
	ld.shared.f64 	%fd76, [%r226];
	setp.gt.f64 	%p31, %fd76, %fd154;
	selp.f64 	%fd77, %fd76, %fd154, %p31;
	selp.b32 	%r227, %r360, %r370, %p31;
	add.s32 	%r228, %r360, 1;
	add.s32 	%r229, %r226, %r24;
	ld.shared.f64 	%fd78, [%r229];
	setp.gt.f64 	%p32, %fd78, %fd77;
	selp.f64 	%fd79, %fd78, %fd77, %p32;
	selp.b32 	%r230, %r228, %r227, %p32;
	add.s32 	%r231, %r360, 2;
	add.s32 	%r232, %r229, %r24;
	ld.shared.f64 	%fd80, [%r232];
	setp.gt.f64 	%p33, %fd80, %fd79;
	selp.f64 	%fd81, %fd80, %fd79, %p33;
	selp.b32 	%r233, %r231, %r230, %p33;
	add.s32 	%r234, %r360, 3;
	add.s32 	%r235, %r232, %r24;
	ld.shared.f64 	%fd82, [%r235];
	setp.gt.f64 	%p34, %fd82, %fd81;
	selp.f64 	%fd83, %fd82, %fd81, %p34;
	selp.b32 	%r236, %r234, %r233, %p34;
	add.s32 	%r237, %r360, 4;
	add.s32 	%r238, %r235, %r24;
	ld.shared.f64 	%fd84, [%r238];
	setp.gt.f64 	%p35, %fd84, %fd83;
	selp.f64 	%fd85, %fd84, %fd83, %p35;
	selp.b32 	%r239, %r237, %r236, %p35;
	add.s32 	%r240, %r360, 5;
	add.s32 	%r241, %r238, %r24;
	ld.shared.f64 	%fd86, [%r241];
	setp.gt.f64 	%p36, %fd86, %fd85;
	selp.f64 	%fd87, %fd86, %fd85, %p36;
	selp.b32 	%r242, %r240, %r239, %p36;
	add.s32 	%r243, %r360, 6;
	add.s32 	%r244, %r241, %r24;
	ld.shared.f64 	%fd88, [%r244];
	setp.gt.f64 	%p37, %fd88, %fd87;
	selp.f64 	%fd89, %fd88, %fd87, %p37;
	selp.b32 	%r245, %r243, %r242, %p37;
	add.s32 	%r246, %r360, 7;
	add.s32 	%r247, %r244, %r24;
	ld.shared.f64 	%fd90, [%r247];
	setp.gt.f64 	%p38, %fd90, %fd89;
	selp.f64 	%fd154, %fd90, %fd89, %p38;
	selp.b32 	%r370, %r246, %r245, %p38;
	add.s32 	%r360, %r360, 8;
	and.b32  	%r366, %r14, -8;
	setp.ne.s32 	%p39, %r360, %r366;
	@%p39 bra 	$L__BB0_30;
$L__BB0_31:
	and.b32  	%r248, %r14, 7;
	setp.eq.s32 	%p40, %r248, 0;
	@%p40 bra 	$L__BB0_39;
	setp.lt.u32 	%p41, %r18, 3;
	@%p41 bra 	$L__BB0_34;
	mad.lo.s32 	%r250, %r366, %r1, %r2;
	shl.b32 	%r251, %r250, 3;
	add.s32 	%r252, %r13, %r251;
	ld.shared.f64 	%fd91, [%r252];
	setp.gt.f64 	%p42, %fd91, %fd154;
	selp.f64 	%fd92, %fd91, %fd154, %p42;
	selp.b32 	%r253, %r366, %r370, %p42;
	add.s32 	%r254, %r366, 1;
	add.s32 	%r255, %r252, %r24;
	ld.shared.f64 	%fd93, [%r255];
	setp.gt.f64 	%p43, %fd93, %fd92;
	selp.f64 	%fd94, %fd93, %fd92, %p43;
	selp.b32 	%r256, %r254, %r253, %p43;
	add.s32 	%r257, %r366, 2;
	add.s32 	%r258, %r255, %r24;
	ld.shared.f64 	%fd95, [%r258];
	setp.gt.f64 	%p44, %fd95, %fd94;
	selp.f64 	%fd96, %fd95, %fd94, %p44;
	selp.b32 	%r259, %r257, %r256, %p44;
	add.s32 	%r260, %r366, 3;
	add.s32 	%r261, %r258, %r24;
	ld.shared.f64 	%fd97, [%r261];
	setp.gt.f64 	%p45, %fd97, %fd96;
	selp.f64 	%fd154, %fd97, %fd96, %p45;
	selp.b32 	%r370, %r260, %r259, %p45;
	add.s32 	%r366, %r366, 4;
$L__BB0_34:
	add.s32 	%r262, %r130, -1;
	and.b32  	%r263, %r262, 3;
	setp.eq.s32 	%p46, %r263, 0;
	@%p46 bra 	$L__BB0_39;
	setp.eq.s32 	%p47, %r19, 1;
	@%p47 bra 	$L__BB0_37;
	mad.lo.s32 	%r265, %r366, %r1, %r2;
	shl.b32 	%r266, %r265, 3;
	add.s32 	%r267, %r13, %r266;
	ld.shared.f64 	%fd98, [%r267];
	setp.gt.f64 	%p48, %fd98, %fd154;
	selp.f64 	%fd99, %fd98, %fd154, %p48;
	selp.b32 	%r268, %r366, %r370, %p48;
	add.s32 	%r269, %r366, 1;
	add.s32 	%r270, %r267, %r24;
	ld.shared.f64 	%fd100, [%r270];
	setp.gt.f64 	%p49, %fd100, %fd99;
	selp.f64 	%fd154, %fd100, %fd99, %p49;
	selp.b32 	%r370, %r269, %r268, %p49;
	add.s32 	%r366, %r366, 2;
$L__BB0_37:
	and.b32  	%r271, %r130, 1;
	setp.eq.b32 	%p50, %r271, 1;
	@%p50 bra 	$L__BB0_39;
	mad.lo.s32 	%r272, %r366, %r1, %r2;
	shl.b32 	%r273, %r272, 3;
	add.s32 	%r274, %r13, %r273;
	ld.shared.f64 	%fd101, [%r274];
	setp.gt.f64 	%p51, %fd101, %fd154;
	selp.b32 	%r370, %r366, %r370, %p51;
$L__BB0_39:
	mad.lo.s32 	%r275, %r370, %r1, %r2;
	shl.b32 	%r276, %r275, 3;
	mov.u32 	%r277, shared;
	add.s32 	%r278, %r277, %r276;
	ld.shared.f64 	%fd102, [%r278];
	add.f64 	%fd103, %fd102, 0d3FF0000000000000;
	st.shared.f64 	[%r278], %fd103;
	add.s32 	%r347, %r347, 1;
	setp.eq.s32 	%p52, %r347, %r131;
	@%p52 bra 	$L__BB0_54;
	bra.uni 	$L__BB0_17;
$L__BB0_40:
	add.s32 	%r82, %r167, %r169;
	mul.wide.s32 	%rd65, %r3, 8;
	add.s64 	%rd66, %rd2, %rd65;
	ld.global.f64 	%fd10, [%rd66];
	neg.s32 	%r374, %r131;
$L__BB0_41:
	ld.global.f64 	%fd104, [%rd89];
	add.f64 	%fd105, %fd10, %fd104;
	shl.b32 	%r281, %r2, 3;
	add.s32 	%r282, %r13, %r281;
	st.shared.f64 	[%r282], %fd105;
	ld.shared.f64 	%fd106, [%r82];
	add.f64 	%fd107, %fd106, 0d3FF0000000000000;
	st.shared.f64 	[%r82], %fd107;
	add.s64 	%rd89, %rd89, 8;
	add.s32 	%r374, %r374, 1;
	setp.eq.s32 	%p53, %r374, 0;
	@%p53 bra 	$L__BB0_54;
	bra.uni 	$L__BB0_41;
$L__BB0_42:
	add.s32 	%r86, %r167, %r169;
	add.s32 	%r172, %r131, -1;
	and.b32  	%r87, %r131, 7;
	setp.lt.u32 	%p13, %r172, 7;
	@%p13 bra 	$L__BB0_46;
	and.b32  	%r88, %r131, 2147483640;
	ld.shared.f64 	%fd157, [%r86];
	mov.b32 	%r376, 0;
$L__BB0_44:
	.pragma "nounroll";
	add.f64 	%fd14, %fd157, 0d3FF0000000000000;
	add.f64 	%fd15, %fd14, 0d3FF0000000000000;
	add.f64 	%fd16, %fd15, 0d3FF0000000000000;
	add.f64 	%fd17, %fd16, 0d3FF0000000000000;
	add.f64 	%fd18, %fd17, 0d3FF0000000000000;
	add.f64 	%fd19, %fd18, 0d3FF0000000000000;
	add.f64 	%fd20, %fd19, 0d3FF0000000000000;
	add.f64 	%fd157, %fd20, 0d3FF0000000000000;
	add.s32 	%r376, %r376, 8;
	setp.ne.s32 	%p14, %r376, %r88;
	@%p14 bra 	$L__BB0_44;
	st.shared.f64 	[%r86], %fd157;
$L__BB0_46:
	setp.eq.s32 	%p15, %r87, 0;
	@%p15 bra 	$L__BB0_54;
	and.b32  	%r93, %r131, 3;
	setp.lt.u32 	%p16, %r87, 4;
	@%p16 bra 	$L__BB0_49;
	ld.shared.f64 	%fd21, [%r86];
	add.f64 	%fd22, %fd21, 0d3FF0000000000000;
	add.f64 	%fd23, %fd22, 0d3FF0000000000000;
	add.f64 	%fd24, %fd23, 0d3FF0000000000000;
	add.f64 	%fd25, %fd24, 0d3FF0000000000000;
	st.shared.f64 	[%r86], %fd25;
$L__BB0_49:
	setp.eq.s32 	%p17, %r93, 0;
	@%p17 bra 	$L__BB0_54;
	setp.eq.s32 	%p18, %r93, 1;
	@%p18 bra 	$L__BB0_52;
	ld.shared.f64 	%fd26, [%r86];
	add.f64 	%fd27, %fd26, 0d3FF0000000000000;
	add.f64 	%fd28, %fd27, 0d3FF0000000000000;
	st.shared.f64 	[%r86], %fd28;
$L__BB0_52:
	and.b32  	%r174, %r131, 1;
	setp.eq.b32 	%p19, %r174, 1;
	not.pred 	%p20, %p19;
	@%p20 bra 	$L__BB0_54;
	ld.shared.f64 	%fd29, [%r86];
	add.f64 	%fd30, %fd29, 0d3FF0000000000000;
	st.shared.f64 	[%r86], %fd30;
$L__BB0_54:
	setp.lt.s32 	%p54, %r130, 1;
	@%p54 bra 	$L__BB0_77;
	add.s32 	%r94, %r130, -1;
	and.b32  	%r95, %r130, 7;
	setp.lt.u32 	%p55, %r94, 7;
	mov.b32 	%r377, 0;
	@%p55 bra 	$L__BB0_58;
	and.b32  	%r377, %r130, 2147483640;
	neg.s32 	%r381, %r377;
	shl.b32 	%r284, %r2, 3;
	mov.u32 	%r285, shared;
	add.s32 	%r380, %r285, %r284;
	shl.b32 	%r99, %r1, 6;
	shl.b32 	%r100, %r1, 3;
$L__BB0_57:
	.pragma "nounroll";
	ld.shared.f64 	%fd108, [%r380];
	div.rn.f64 	%fd109, %fd108, %fd1;
	st.shared.f64 	[%r380], %fd109;
	add.s32 	%r286, %r380, %r100;
	ld.shared.f64 	%fd110, [%r286];
	div.rn.f64 	%fd111, %fd110, %fd1;
	st.shared.f64 	[%r286], %fd111;
	add.s32 	%r287, %r286, %r100;
	ld.shared.f64 	%fd112, [%r287];
	div.rn.f64 	%fd113, %fd112, %fd1;
	st.shared.f64 	[%r287], %fd113;
	add.s32 	%r288, %r287, %r100;
	ld.shared.f64 	%fd114, [%r288];
	div.rn.f64 	%fd115, %fd114, %fd1;
	st.shared.f64 	[%r288], %fd115;
	add.s32 	%r289, %r288, %r100;
	ld.shared.f64 	%fd116, [%r289];
	div.rn.f64 	%fd117, %fd116, %fd1;
	st.shared.f64 	[%r289], %fd117;
	add.s32 	%r290, %r289, %r100;
	ld.shared.f64 	%fd118, [%r290];
	div.rn.f64 	%fd119, %fd118, %fd1;
	st.shared.f64 	[%r290], %fd119;
	add.s32 	%r291, %r290, %r100;
	ld.shared.f64 	%fd120, [%r291];
	div.rn.f64 	%fd121, %fd120, %fd1;
	st.shared.f64 	[%r291], %fd121;
	add.s32 	%r292, %r291, %r100;
	ld.shared.f64 	%fd122, [%r292];
	div.rn.f64 	%fd123, %fd122, %fd1;
	st.shared.f64 	[%r292], %fd123;
	add.s32 	%r381, %r381, 8;
	add.s32 	%r380, %r380, %r99;
	setp.eq.s32 	%p56, %r381, 0;
	@%p56 bra 	$L__BB0_58;
	bra.uni 	$L__BB0_57;
$L__BB0_58:
	setp.eq.s32 	%p57, %r95, 0;
	@%p57 bra 	$L__BB0_66;
	and.b32  	%r102, %r130, 3;
	setp.lt.u32 	%p58, %r95, 4;
	@%p58 bra 	$L__BB0_61;
	mad.lo.s32 	%r293, %r377, %r1, %r2;
	shl.b32 	%r294, %r293, 3;
	mov.u32 	%r295, shared;
	add.s32 	%r296, %r295, %r294;
	ld.shared.f64 	%fd124, [%r296];
	div.rn.f64 	%fd125, %fd124, %fd1;
	st.shared.f64 	[%r296], %fd125;
	shl.b32 	%r297, %r1, 3;
	add.s32 	%r298, %r296, %r297;
	ld.shared.f64 	%fd126, [%r298];
	div.rn.f64 	%fd127, %fd126, %fd1;
	st.shared.f64 	[%r298], %fd127;
	add.s32 	%r299, %r298, %r297;
	ld.shared.f64 	%fd128, [%r299];
	div.rn.f64 	%fd129, %fd128, %fd1;
	st.shared.f64 	[%r299], %fd129;
	add.s32 	%r300, %r299, %r297;
	ld.shared.f64 	%fd130, [%r300];
	div.rn.f64 	%fd131, %fd130, %fd1;
	st.shared.f64 	[%r300], %fd131;
	add.s32 	%r377, %r377, 4;
$L__BB0_61:
	setp.eq.s32 	%p59, %r102, 0;
	@%p59 bra 	$L__BB0_66;
	setp.eq.s32 	%p60, %r102, 1;
	@%p60 bra 	$L__BB0_64;
	mad.lo.s32 	%r301, %r377, %r1, %r2;
	shl.b32 	%r302, %r301, 3;
	mov.u32 	%r303, shared;
	add.s32 	%r304, %r303, %r302;
	ld.shared.f64 	%fd132, [%r304];
	div.rn.f64 	%fd133, %fd132, %fd1;
	st.shared.f64 	[%r304], %fd133;
	shl.b32 	%r305, %r1, 3;
	add.s32 	%r306, %r304, %r305;
	ld.shared.f64 	%fd134, [%r306];
	div.rn.f64 	%fd135, %fd134, %fd1;
	st.shared.f64 	[%r306], %fd135;
	add.s32 	%r377, %r377, 2;
$L__BB0_64:
	and.b32  	%r307, %r130, 1;
	setp.eq.b32 	%p61, %r307, 1;
	not.pred 	%p62, %p61;
	@%p62 bra 	$L__BB0_66;
	mad.lo.s32 	%r308, %r377, %r1, %r2;
	shl.b32 	%r309, %r308, 3;
	mov.u32 	%r310, shared;
	add.s32 	%r311, %r310, %r309;
	ld.shared.f64 	%fd136, [%r311];
	div.rn.f64 	%fd137, %fd136, %fd1;
	st.shared.f64 	[%r311], %fd137;
$L__BB0_66:
	setp.lt.u32 	%p63, %r94, 7;
	mov.b32 	%r385, 0;
	@%p63 bra 	$L__BB0_69;
	and.b32  	%r385, %r130, 2147483640;
	neg.s32 	%r384, %r385;
	shl.b32 	%r109, %r129, 3;
	shl.b32 	%r313, %r2, 3;
	mov.u32 	%r314, shared;
	add.s32 	%r382, %r314, %r313;
	shl.b32 	%r111, %r1, 6;
	shl.b32 	%r112, %r1, 3;
	mul.wide.s32 	%rd69, %r129, 8;
	mov.u32 	%r383, %r3;
$L__BB0_68:
	.pragma "nounroll";
	ld.shared.f64 	%fd138, [%r382];
	mul.wide.s32 	%rd67, %r383, 8;
	add.s64 	%rd68, %rd3, %rd67;
	st.global.f64 	[%rd68], %fd138;
	add.s32 	%r315, %r382, %r112;
	ld.shared.f64 	%fd139, [%r315];
	add.s64 	%rd70, %rd68, %rd69;
	st.global.f64 	[%rd70], %fd139;
	add.s32 	%r316, %r315, %r112;
	ld.shared.f64 	%fd140, [%r316];
	add.s64 	%rd71, %rd70, %rd69;
	st.global.f64 	[%rd71], %fd140;
	add.s32 	%r317, %r316, %r112;
	ld.shared.f64 	%fd141, [%r317];
	add.s64 	%rd72, %rd71, %rd69;
	st.global.f64 	[%rd72], %fd141;
	add.s32 	%r318, %r317, %r112;
	ld.shared.f64 	%fd142, [%r318];
	add.s64 	%rd73, %rd72, %rd69;
	st.global.f64 	[%rd73], %fd142;
	add.s32 	%r319, %r318, %r112;
	ld.shared.f64 	%fd143, [%r319];
	add.s64 	%rd74, %rd73, %rd69;
	st.global.f64 	[%rd74], %fd143;
	add.s32 	%r320, %r319, %r112;
	ld.shared.f64 	%fd144, [%r320];
	add.s64 	%rd75, %rd74, %rd69;
	st.global.f64 	[%rd75], %fd144;
	add.s32 	%r321, %r320, %r112;
	ld.shared.f64 	%fd145, [%r321];
	add.s64 	%rd76, %rd75, %rd69;
	st.global.f64 	[%rd76], %fd145;
	add.s32 	%r384, %r384, 8;
	add.s32 	%r383, %r383, %r109;
	add.s32 	%r382, %r382, %r111;
	setp.ne.s32 	%p64, %r384, 0;
	@%p64 bra 	$L__BB0_68;
$L__BB0_69:
	setp.eq.s32 	%p65, %r95, 0;
	@%p65 bra 	$L__BB0_77;
	and.b32  	%r124, %r130, 3;
	setp.lt.u32 	%p66, %r95, 4;
	@%p66 bra 	$L__BB0_72;
	mad.lo.s32 	%r322, %r385, %r1, %r2;
	shl.b32 	%r323, %r322, 3;
	mov.u32 	%r324, shared;
	add.s32 	%r325, %r324, %r323;
	ld.shared.f64 	%fd146, [%r325];
	mad.lo.s32 	%r326, %r385, %r129, %r3;
	mul.wide.s32 	%rd77, %r326, 8;
	add.s64 	%rd78, %rd3, %rd77;
	st.global.f64 	[%rd78], %fd146;
	shl.b32 	%r327, %r1, 3;
	add.s32 	%r328, %r325, %r327;
	ld.shared.f64 	%fd147, [%r328];
	mul.wide.s32 	%rd79, %r129, 8;
	add.s64 	%rd80, %rd78, %rd79;
	st.global.f64 	[%rd80], %fd147;
	add.s32 	%r329, %r328, %r327;
	ld.shared.f64 	%fd148, [%r329];
	add.s64 	%rd81, %rd80, %rd79;
	st.global.f64 	[%rd81], %fd148;
	add.s32 	%r330, %r329, %r327;
	ld.shared.f64 	%fd149, [%r330];
	add.s64 	%rd82, %rd81, %rd79;
	st.global.f64 	[%rd82], %fd149;
	add.s32 	%r385, %r385, 4;
$L__BB0_72:
	setp.eq.s32 	%p67, %r124, 0;
	@%p67 bra 	$L__BB0_77;
	setp.eq.s32 	%p68, %r124, 1;
	@%p68 bra 	$L__BB0_75;
	mad.lo.s32 	%r331, %r385, %r1, %r2;
	shl.b32 	%r332, %r331, 3;
	mov.u32 	%r333, shared;
	add.s32 	%r334, %r333, %r332;
	ld.shared.f64 	%fd150, [%r334];
	mad.lo.s32 	%r335, %r385, %r129, %r3;
	mul.wide.s32 	%rd83, %r335, 8;
	add.s64 	%rd84, %rd3, %rd83;
	st.global.f64 	[%rd84], %fd150;
	shl.b32 	%r336, %r1, 3;
	add.s32 	%r337, %r334, %r336;
	ld.shared.f64 	%fd151, [%r337];
	mul.wide.s32 	%rd85, %r129, 8;
	add.s64 	%rd86, %rd84, %rd85;
	st.global.f64 	[%rd86], %fd151;
	add.s32 	%r385, %r385, 2;
$L__BB0_75:
	and.b32  	%r338, %r130, 1;
	setp.eq.b32 	%p69, %r338, 1;
	not.pred 	%p70, %p69;
	@%p70 bra 	$L__BB0_77;
	mad.lo.s32 	%r339, %r385, %r1, %r2;
	shl.b32 	%r340, %r339, 3;
	mov.u32 	%r341, shared;
	add.s32 	%r342, %r341, %r340;
	ld.shared.f64 	%fd152, [%r342];
	mad.lo.s32 	%r343, %r385, %r129, %r3;
	mul.wide.s32 	%rd87, %r343, 8;
	add.s64 	%rd88, %rd3, %rd87;
	st.global.f64 	[%rd88], %fd152;
$L__BB0_77:
	ret;

}


// ===== COMPILED SASS (sm_100) =====

	.target	sm_100

	.elftype	@"ET_EXEC"


//--------------------- .note.nv.tkinfo           --------------------------
	.section	.note.nv.tkinfo,"",@"SHT_NOTE"
	.sectionflags	@"SHF_NOTE_NV_TKINFO"
	.tkinfo
        /*0018*/ 	.word	0x00000002
        /*0030*/ 	.string	""
        /*0030*/ 	.string	"ptxas"
        /*0030*/ 	.string	"Cuda compilation tools, release 13.0, V13.0.88"
        /*0030*/ 	.string	"Build cuda_13.0.r13.0/compiler.36424714_0"
        /*0030*/ 	.string	"-arch sm_100 -m 64 "



//--------------------- .note.nv.cuinfo           --------------------------
	.section	.note.nv.cuinfo,"",@"SHT_NOTE"
	.sectionflags	@"SHF_NOTE_NV_CUINFO"
        /*0018*/ 	.short	0x0002
        /*001a*/ 	.short	0x0064
        /*001c*/ 	.short	0x0082
	.zero		2


//--------------------- .nv.info                  --------------------------
	.section	.nv.info,"",@"SHT_CUDA_INFO"
	.align	4


	//----- nvinfo : EIATTR_REGCOUNT
	.align		4
        /*0000*/ 	.byte	0x04, 0x2f
        /*0002*/ 	.short	(.L_1 - .L_0)
	.align		4
.L_0:
        /*0004*/ 	.word	index@(compute_probs)
        /*0008*/ 	.word	0x00000020


	//----- nvinfo : EIATTR_FRAME_SIZE
	.align		4
.L_1:
        /*000c*/ 	.byte	0x04, 0x11
        /*000e*/ 	.short	(.L_3 - .L_2)
	.align		4
.L_2:
        /*0010*/ 	.word	index@($__internal_0_$__cuda_sm20_div_rn_f64_full)
        /*0014*/ 	.word	0x00000000


	//----- nvinfo : EIATTR_FRAME_SIZE
	.align		4
.L_3:
        /*0018*/ 	.byte	0x04, 0x11
        /*001a*/ 	.short	(.L_5 - .L_4)
	.align		4
.L_4:
        /*001c*/ 	.word	index@(compute_probs)
        /*0020*/ 	.word	0x00000000


	//----- nvinfo : EIATTR_MIN_STACK_SIZE
	.align		4
.L_5:
        /*0024*/ 	.byte	0x04, 0x12
        /*0026*/ 	.short	(.L_7 - .L_6)
	.align		4
.L_6:
        /*0028*/ 	.word	index@(compute_probs)
        /*002c*/ 	.word	0x00000000
.L_7:


//--------------------- .nv.compat                --------------------------
	.section	.nv.compat,"",@"SHT_CUDA_COMPAT_INFO"
	.align	4
        /*0000*/ 	.byte	0x02, 0x09, 0x00, 0x00, 0x02, 0x02, 0x01, 0x00, 0x02, 0x05, 0x05, 0x00, 0x03, 0x07, 0x01, 0x01
        /*0010*/ 	.byte	0x02, 0x03, 0x00, 0x00, 0x02, 0x06, 0x01, 0x00, 0x04, 0x0b, 0x08, 0x00, 0x01, 0x00, 0x00, 0x00
        /*0020*/ 	.byte	0x00, 0x00, 0x00, 0x00


//--------------------- .nv.info.compute_probs    --------------------------
	.section	.nv.info.compute_probs,"",@"SHT_CUDA_INFO"
	.sectionflags	@""
	.align	4


	//----- nvinfo : EIATTR_CUDA_API_VERSION
	.align		4
        /*0000*/ 	.byte	0x04, 0x37
        /*0002*/ 	.short	(.L_9 - .L_8)
.L_8:
        /*0004*/ 	.word	0x00000082


	//----- nvinfo : EIATTR_KPARAM_INFO
	.align		4
.L_9:
        /*0008*/ 	.byte	0x04, 0x17
        /*000a*/ 	.short	(.L_11 - .L_10)
.L_10:
        /*000c*/ 	.word	0x00000000
        /*0010*/ 	.short	0x0005
        /*0012*/ 	.short	0x0020
        /*0014*/ 	.byte	0x00, 0xf0, 0x11, 0x00


	//----- nvinfo : EIATTR_KPARAM_INFO
	.align		4
.L_11:
        /*0018*/ 	.byte	0x04, 0x17
        /*001a*/ 	.short	(.L_13 - .L_12)
.L_12:
        /*001c*/ 	.word	0x00000000
        /*0020*/ 	.short	0x0004
        /*0022*/ 	.short	0x001c
        /*0024*/ 	.byte	0x00, 0xf0, 0x11, 0x00


	//----- nvinfo : EIATTR_KPARAM_INFO
	.align		4
.L_13:
        /*0028*/ 	.byte	0x04, 0x17
        /*002a*/ 	.short	(.L_15 - .L_14)
.L_14:
        /*002c*/ 	.word	0x00000000
        /*0030*/ 	.short	0x0003
        /*0032*/ 	.short	0x0018
        /*0034*/ 	.byte	0x00, 0xf0, 0x11, 0x00


	//----- nvinfo : EIATTR_KPARAM_INFO
	.align		4
.L_15:
        /*0038*/ 	.byte	0x04, 0x17
        /*003a*/ 	.short	(.L_17 - .L_16)
.L_16:
        /*003c*/ 	.word	0x00000000
        /*0040*/ 	.short	0x0002
        /*0042*/ 	.short	0x0010
        /*0044*/ 	.byte	0x00, 0xf5, 0x21, 0x00


	//----- nvinfo : EIATTR_KPARAM_INFO
	.align		4
.L_17:
        /*0048*/ 	.byte	0x04, 0x17
        /*004a*/ 	.short	(.L_19 - .L_18)
.L_18:
        /*004c*/ 	.word	0x00000000
        /*0050*/ 	.short	0x0001
        /*0052*/ 	.short	0x0008
        /*0054*/ 	.byte	0x00, 0xf5, 0x21, 0x00


	//----- nvinfo : EIATTR_KPARAM_INFO
	.align		4
.L_19:
        /*0058*/ 	.byte	0x04, 0x17
        /*005a*/ 	.short	(.L_21 - .L_20)
.L_20:
        /*005c*/ 	.word	0x00000000
        /*0060*/ 	.short	0x0000
        /*0062*/ 	.short	0x0000
        /*0064*/ 	.byte	0x00, 0xf5, 0x21, 0x00


	//----- nvinfo : EIATTR_SPARSE_MMA_MASK
	.align		4
.L_21:
        /*0068*/ 	.byte	0x03, 0x50
        /*006a*/ 	.short	0x0000


	//----- nvinfo : EIATTR_MAXREG_COUNT
	.align		4
        /*006c*/ 	.byte	0x03, 0x1b
        /*006e*/ 	.short	0x00ff


	//----- nvinfo : EIATTR_MERCURY_ISA_VERSION
	.align		4
        /*0070*/ 	.byte	0x03, 0x5f
        /*0072*/ 	.short	0x0101


	//----- nvinfo : EIATTR_VRC_CTA_INIT_COUNT
	.align		4
        /*0074*/ 	.byte	0x02, 0x4a
	.zero		1
	.zero		1


	//----- nvinfo : EIATTR_EXIT_INSTR_OFFSETS
	.align		4
        /*0078*/ 	.byte	0x04, 0x1c
        /*007a*/ 	.short	(.L_23 - .L_22)


	//   ....[0]....
.L_22:
        /*007c*/ 	.word	0x00000070


	//   ....[1]....
        /*0080*/ 	.word	0x00002470


	//   ....[2]....
        /*0084*/ 	.word	0x00004140


	//   ....[3]....
        /*0088*/ 	.word	0x00004320


	//   ....[4]....
        /*008c*/ 	.word	0x00004470


	//   ....[5]....
        /*0090*/ 	.word	0x00004530


	//----- nvinfo : EIATTR_CRS_STACK_SIZE
	.align		4
.L_23:
        /*0094*/ 	.byte	0x04, 0x1e
        /*0096*/ 	.short	(.L_25 - .L_24)
.L_24:
        /*0098*/ 	.word	0x00000000


	//----- nvinfo : EIATTR_CBANK_PARAM_SIZE
	.align		4
.L_25:
        /*009c*/ 	.byte	0x03, 0x19
        /*009e*/ 	.short	0x0024


	//----- nvinfo : EIATTR_PARAM_CBANK
	.align		4
        /*00a0*/ 	.byte	0x04, 0x0a
        /*00a2*/ 	.short	(.L_27 - .L_26)
	.align		4
.L_26:
        /*00a4*/ 	.word	index@(.nv.constant0.compute_probs)
        /*00a8*/ 	.short	0x0380
        /*00aa*/ 	.short	0x0024


	//----- nvinfo : EIATTR_SW_WAR
	.align		4
.L_27:
        /*00ac*/ 	.byte	0x04, 0x36
        /*00ae*/ 	.short	(.L_29 - .L_28)
.L_28:
        /*00b0*/ 	.word	0x00000008
.L_29:


//--------------------- .nv.callgraph             --------------------------
	.section	.nv.callgraph,"",@"SHT_CUDA_CALLGRAPH"
	.align	4
	.sectionentsize	8
	.align		4
        /*0000*/ 	.word	0x00000000
	.align		4
        /*0004*/ 	.word	0xffffffff
	.align		4
        /*0008*/ 	.word	0x00000000
	.align		4
        /*000c*/ 	.word	0xfffffffe
	.align		4
        /*0010*/ 	.word	0x00000000
	.align		4
        /*0014*/ 	.word	0xfffffffd
	.align		4
        /*0018*/ 	.word	0x00000000
	.align		4
        /*001c*/ 	.word	0xfffffffc


//--------------------- .text.compute_probs       --------------------------
	.section	.text.compute_probs,"ax",@progbits
	.align	128
        .global         compute_probs
        .type           compute_probs,@function
        .size           compute_probs,(.L_x_70 - compute_probs)
        .other          compute_probs,@"STO_CUDA_ENTRY STV_DEFAULT"
compute_probs:
.text.compute_probs:
[----:B------:R-:W-:Y:S01]  /*0000*/  LDC R1, c[0x0][0x37c] ;  /* 0x0000df00ff017b82 */ /* 0x000fe20000000800 */
[----:B------:R-:W0:Y:S07]  /*0010*/  S2R R4, SR_TID.X ;  /* 0x0000000000047919 */ /* 0x000e2e0000002100 */
[----:B------:R-:W0:Y:S01]  /*0020*/  S2UR UR4, SR_CTAID.X ;  /* 0x00000000000479c3 */ /* 0x000e220000002500 */
[----:B------:R-:W1:Y:S07]  /*0030*/  LDCU UR5, c[0x0][0x398] ;  /* 0x00007300ff0577ac */ /* 0x000e6e0008000800 */
[----:B------:R-:W0:Y:S02]  /*0040*/  LDC R3, c[0x0][0x360] ;  /* 0x0000d800ff037b82 */ /* 0x000e240000000800 */
[----:B0-----:R-:W-:-:S05]  /*0050*/  IMAD R2, R3, UR4, R4 ;  /* 0x0000000403027c24 */ /* 0x001fca000f8e0204 */
[----:B-1----:R-:W-:-:S13]  /*0060*/  ISETP.GE.AND P0, PT, R2, UR5, PT ;  /* 0x0000000502007c0c */ /* 0x002fda000bf06270 */
[----:B------:R-:W-:Y:S05]  /*0070*/  @P0 EXIT ;  /* 0x000000000000094d */ /* 0x000fea0003800000 */
[----:B------:R-:W0:Y:S02]  /*0080*/  LDCU UR7, c[0x0][0x39c] ;  /* 0x00007380ff0777ac */ /* 0x000e240008000800 */
[----:B0-----:R-:W-:-:S09]  /*0090*/  UISETP.GE.AND UP0, UPT, UR7, 0x1, UPT ;  /* 0x000000010700788c */ /* 0x001fd2000bf06270 */
[----:B------:R-:W-:Y:S05]  /*00a0*/  BRA.U !UP0, `(.L_x_0) ;  /* 0x0000000508147547 */ /* 0x000fea000b800000 */
[----:B------:R-:W-:Y:S02]  /*00b0*/  UISETP.GE.U32.AND UP1, UPT, UR7, 0x8, UPT ;  /* 0x000000080700788c */ /* 0x000fe4000bf26070 */
[----:B------:R-:W-:Y:S01]  /*00c0*/  ULOP3.LUT UR8, UR7, 0x7, URZ, 0xc0, !UPT ;  /* 0x0000000707087892 */ /* 0x000fe2000f8ec0ff */
[----:B------:R-:W-:-:S03]  /*00d0*/  UMOV UR4, URZ ;  /* 0x000000ff00047c82 */ /* 0x000fc60008000000 */
[----:B------:R-:W-:-:S03]  /*00e0*/  UISETP.NE.AND UP2, UPT, UR8, URZ, UPT ;  /* 0x000000ff0800728c */ /* 0x000fc6000bf45270 */
[----:B------:R-:W-:Y:S08]  /*00f0*/  BRA.U !UP1, `(.L_x_1) ;  /* 0x0000000109647547 */ /* 0x000ff0000b800000 */
[----:B------:R-:W0:Y:S01]  /*0100*/  S2UR UR6, SR_CgaCtaId ;  /* 0x00000000000679c3 */ /* 0x000e220000008800 */
[----:B------:R-:W-:Y:S01]  /*0110*/  UMOV UR5, 0x400 ;  /* 0x0000040000057882 */ /* 0x000fe20000000000 */
[----:B------:R-:W-:Y:S02]  /*0120*/  ULOP3.LUT UR4, UR7, 0x7ffffff8, URZ, 0xc0, !UPT ;  /* 0x7ffffff807047892 */ /* 0x000fe4000f8ec0ff */
[----:B0-----:R-:W-:-:S03]  /*0130*/  ULEA UR6, UR6, UR5, 0x18 ;  /* 0x0000000506067291 */ /* 0x001fc6000f8ec0ff */
[----:B------:R-:W-:-:S09]  /*0140*/  UMOV UR5, URZ ;  /* 0x000000ff00057c82 */ /* 0x000fd20008000000 */
.L_x_2:
[----:B0-----:R-:W-:Y:S01]  /*0150*/  IMAD R0, R3, UR5, R4 ;  /* 0x0000000503007c24 */ /* 0x001fe2000f8e0204 */
[----:B------:R-:W-:-:S04]  /*0160*/  UIADD3 UR5, UPT, UPT, UR5, 0x8, URZ ;  /* 0x0000000805057890 */ /* 0x000fc8000fffe0ff */
[----:B------:R-:W-:Y:S01]  /*0170*/  LEA R0, R0, UR6, 0x3 ;  /* 0x0000000600007c11 */ /* 0x000fe2000f8e18ff */
[----:B------:R-:W-:-:S04]  /*0180*/  UISETP.NE.AND UP1, UPT, UR5, UR4, UPT ;  /* 0x000000040500728c */ /* 0x000fc8000bf25270 */
[C---:B------:R-:W-:Y:S01]  /*0190*/  IMAD R6, R3.reuse, 0x8, R0 ;  /* 0x0000000803067824 */ /* 0x040fe200078e0200 */
[----:B------:R0:W-:Y:S03]  /*01a0*/  STS.64 [R0], RZ ;  /* 0x000000ff00007388 */ /* 0x0001e60000000a00 */
[C---:B------:R-:W-:Y:S01]  /*01b0*/  IMAD R8, R3.reuse, 0x8, R6 ;  /* 0x0000000803087824 */ /* 0x040fe200078e0206 */
[----:B------:R0:W-:Y:S03]  /*01c0*/  STS.64 [R6], RZ ;  /* 0x000000ff06007388 */ /* 0x0001e60000000a00 */
[C---:B------:R-:W-:Y:S01]  /*01d0*/  IMAD R10, R3.reuse, 0x8, R8 ;  /* 0x00000008030a7824 */ /* 0x040fe200078e0208 */
[----:B------:R0:W-:Y:S04]  /*01e0*/  STS.64 [R8], RZ ;  /* 0x000000ff08007388 */ /* 0x0001e80000000a00 */
[C---:B------:R-:W-:Y:S01]  /*01f0*/  LEA R12, R3.reuse, R10, 0x3 ;  /* 0x0000000a030c7211 */ /* 0x040fe200078e18ff */
[----:B------:R0:W-:Y:S04]  /*0200*/  STS.64 [R10], RZ ;  /* 0x000000ff0a007388 */ /* 0x0001e80000000a00 */
[C---:B------:R-:W-:Y:S01]  /*0210*/  IMAD R14, R3.reuse, 0x8, R12 ;  /* 0x00000008030e7824 */ /* 0x040fe200078e020c */
[----:B------:R0:W-:Y:S03]  /*0220*/  STS.64 [R12], RZ ;  /* 0x000000ff0c007388 */ /* 0x0001e60000000a00 */
[C---:B------:R-:W-:Y:S01]  /*0230*/  IMAD R16, R3.reuse, 0x8, R14 ;  /* 0x0000000803107824 */ /* 0x040fe200078e020e */
[----:B------:R0:W-:Y:S03]  /*0240*/  STS.64 [R14], RZ ;  /* 0x000000ff0e007388 */ /* 0x0001e60000000a00 */
[----:B------:R-:W-:Y:S01]  /*0250*/  IMAD R5, R3, 0x8, R16 ;  /* 0x0000000803057824 */ /* 0x000fe200078e0210 */
[----:B------:R0:W-:Y:S04]  /*0260*/  STS.64 [R16], RZ ;  /* 0x000000ff10007388 */ /* 0x0001e80000000a00 */
[----:B------:R0:W-:Y:S01]  /*0270*/  STS.64 [R5], RZ ;  /* 0x000000ff05007388 */ /* 0x0001e20000000a00 */
[----:B------:R-:W-:Y:S05]  /*0280*/  BRA.U UP1, `(.L_x_2) ;  /* 0xfffffffd01b07547 */ /* 0x000fea000b83ffff */
.L_x_1:
[----:B------:R-:W-:Y:S05]  /*0290*/  BRA.U !UP2, `(.L_x_0) ;  /* 0x000000010a987547 */ /* 0x000fea000b800000 */
[----:B------:R-:W-:Y:S02]  /*02a0*/  UISETP.GE.U32.AND UP1, UPT, UR8, 0x4, UPT ;  /* 0x000000040800788c */ /* 0x000fe4000bf26070 */
[----:B------:R-:W-:-:S04]  /*02b0*/  ULOP3.LUT UR10, UR7, 0x3, URZ, 0xc0, !UPT ;  /* 0x00000003070a7892 */ /* 0x000fc8000f8ec0ff */
[----:B------:R-:W-:-:S03]  /*02c0*/  UISETP.NE.AND UP2, UPT, UR10, URZ, UPT ;  /* 0x000000ff0a00728c */ /* 0x000fc6000bf45270 */
[----:B------:R-:W-:Y:S08]  /*02d0*/  BRA.U !UP1, `(.L_x_3) ;  /* 0x0000000109347547 */ /* 0x000ff0000b800000 */
[----:B------:R-:W1:Y:S01]  /*02e0*/  S2UR UR6, SR_CgaCtaId ;  /* 0x00000000000679c3 */ /* 0x000e620000008800 */
[----:B------:R-:W-:Y:S01]  /*02f0*/  UMOV UR5, 0x400 ;  /* 0x0000040000057882 */ /* 0x000fe20000000000 */
[----:B0-----:R-:W-:Y:S01]  /*0300*/  IMAD R0, R3, UR4, R4 ;  /* 0x0000000403007c24 */ /* 0x001fe2000f8e0204 */
[----:B------:R-:W-:Y:S02]  /*0310*/  UIADD3 UR4, UPT, UPT, UR4, 0x4, URZ ;  /* 0x0000000404047890 */ /* 0x000fe4000fffe0ff */
[----:B-1----:R-:W-:-:S06]  /*0320*/  ULEA UR5, UR6, UR5, 0x18 ;  /* 0x0000000506057291 */ /* 0x002fcc000f8ec0ff */
[----:B------:R-:W-:-:S04]  /*0330*/  LEA R0, R0, UR5, 0x3 ;  /* 0x0000000500007c11 */ /* 0x000fc8000f8e18ff */
[C---:B------:R-:W-:Y:S01]  /*0340*/  LEA R6, R3.reuse, R0, 0x3 ;  /* 0x0000000003067211 */ /* 0x040fe200078e18ff */
[----:B------:R1:W-:Y:S04]  /*0350*/  STS.64 [R0], RZ ;  /* 0x000000ff00007388 */ /* 0x0003e80000000a00 */
[C---:B------:R-:W-:Y:S01]  /*0360*/  IMAD R8, R3.reuse, 0x8, R6 ;  /* 0x0000000803087824 */ /* 0x040fe200078e0206 */
[----:B------:R1:W-:Y:S03]  /*0370*/  STS.64 [R6], RZ ;  /* 0x000000ff06007388 */ /* 0x0003e60000000a00 */
[----:B------:R-:W-:Y:S01]  /*0380*/  IMAD R5, R3, 0x8, R8 ;  /* 0x0000000803057824 */ /* 0x000fe200078e0208 */
[----:B------:R1:W-:Y:S04]  /*0390*/  STS.64 [R8], RZ ;  /* 0x000000ff08007388 */ /* 0x0003e80000000a00 */
[----:B------:R1:W-:Y:S02]  /*03a0*/  STS.64 [R5], RZ ;  /* 0x000000ff05007388 */ /* 0x0003e40000000a00 */
.L_x_3:
[----:B------:R-:W-:Y:S05]  /*03b0*/  BRA.U !UP2, `(.L_x_0) ;  /* 0x000000010a507547 */ /* 0x000fea000b800000 */
[----:B------:R-:W-:Y:S02]  /*03c0*/  ULOP3.LUT UR5, UR7, 0x1, URZ, 0xc0, !UPT ;  /* 0x0000000107057892 */ /* 0x000fe4000f8ec0ff */
[----:B------:R-:W-:Y:S02]  /*03d0*/  UISETP.NE.AND UP1, UPT, UR10, 0x1, UPT ;  /* 0x000000010a00788c */ /* 0x000fe4000bf25270 */
[----:B------:R-:W-:-:S06]  /*03e0*/  UISETP.NE.U32.AND UP2, UPT, UR5, 0x1, UPT ;  /* 0x000000010500788c */ /* 0x000fcc000bf45070 */
[----:B------:R-:W-:-:S05]  /*03f0*/  PLOP3.LUT P0, PT, PT, PT, UP2, 0x80, 0x8 ;  /* 0x000000000008781c */ /* 0x000fca0003f0f028 */
[----:B------:R-:W2:Y:S01]  /*0400*/  @!UP2 S2UR UR9, SR_CgaCtaId ;  /* 0x000000000009a9c3 */ /* 0x000ea20000008800 */
[----:B------:R-:W-:Y:S01]  /*0410*/  @!UP2 UMOV UR8, 0x400 ;  /* 0x000004000008a882 */ /* 0x000fe20000000000 */
[----:B------:R-:W-:Y:S06]  /*0420*/  BRA.U !UP1, `(.L_x_4) ;  /* 0x0000000109247547 */ /* 0x000fec000b800000 */
[----:B------:R-:W3:Y:S01]  /*0430*/  S2UR UR6, SR_CgaCtaId ;  /* 0x00000000000679c3 */ /* 0x000ee20000008800 */
[----:B------:R-:W-:Y:S01]  /*0440*/  UMOV UR5, 0x400 ;  /* 0x0000040000057882 */ /* 0x000fe20000000000 */
[----:B01----:R-:W-:Y:S01]  /*0450*/  IMAD R0, R3, UR4, R4 ;  /* 0x0000000403007c24 */ /* 0x003fe2000f8e0204 */
[----:B------:R-:W-:Y:S02]  /*0460*/  UIADD3 UR4, UPT, UPT, UR4, 0x2, URZ ;  /* 0x0000000204047890 */ /* 0x000fe4000fffe0ff */
[----:B---3--:R-:W-:-:S06]  /*0470*/  ULEA UR5, UR6, UR5, 0x18 ;  /* 0x0000000506057291 */ /* 0x008fcc000f8ec0ff */
[----:B------:R-:W-:-:S05]  /*0480*/  LEA R0, R0, UR5, 0x3 ;  /* 0x0000000500007c11 */ /* 0x000fca000f8e18ff */
[----:B------:R-:W-:Y:S01]  /*0490*/  IMAD R5, R3, 0x8, R0 ;  /* 0x0000000803057824 */ /* 0x000fe200078e0200 */
[----:B------:R3:W-:Y:S04]  /*04a0*/  STS.64 [R0], RZ ;  /* 0x000000ff00007388 */ /* 0x0007e80000000a00 */
[----:B------:R3:W-:Y:S02]  /*04b0*/  STS.64 [R5], RZ ;  /* 0x000000ff05007388 */ /* 0x0007e40000000a00 */
.L_x_4:
[----:B--2---:R-:W-:Y:S01]  /*04c0*/  @!UP2 ULEA UR8, UR9, UR8, 0x18 ;  /* 0x000000080908a291 */ /* 0x004fe2000f8ec0ff */
[----:B01-3--:R-:W-:-:S05]  /*04d0*/  @!P0 IMAD R0, R3, UR4, R4 ;  /* 0x0000000403008c24 */ /* 0x00bfca000f8e0204 */
[----:B------:R-:W-:-:S05]  /*04e0*/  @!P0 LEA R0, R0, UR8, 0x3 ;  /* 0x0000000800008c11 */ /* 0x000fca000f8e18ff */
[----:B------:R2:W-:Y:S02]  /*04f0*/  @!P0 STS.64 [R0], RZ ;  /* 0x000000ff00008388 */ /* 0x0005e40000000a00 */
.L_x_0:
[----:B------:R-:W3:Y:S01]  /*0500*/  LDCU UR4, c[0x0][0x3a0] ;  /* 0x00007400ff0477ac */ /* 0x000ee20008000800 */
[----:B------:R-:W4:Y:S01]  /*0510*/  LDCU.64 UR16, c[0x0][0x358] ;  /* 0x00006b00ff1077ac */ /* 0x000f220008000a00 */
[----:B---3--:R-:W-:-:S04]  /*0520*/  MOV R20, UR4 ;  /* 0x0000000400147c02 */ /* 0x008fc80008000f00 */
[----:B------:R-:W-:-:S13]  /*0530*/  ISETP.GE.AND P0, PT, R20, 0x1, PT ;  /* 0x000000011400780c */ /* 0x000fda0003f06270 */
[----:B----4-:R-:W-:Y:S05]  /*0540*/  @!P0 BRA `(.L_x_5) ;  /* 0x0000001c00c08947 */ /* 0x010fea0003800000 */
[----:B------:R-:W3:Y:S01]  /*0550*/  S2UR UR5, SR_CgaCtaId ;  /* 0x00000000000579c3 */ /* 0x000ee20000008800 */
[----:B------:R-:W-:Y:S01]  /*0560*/  IMAD R7, R3, UR7, RZ ;  /* 0x0000000703077c24 */ /* 0x000fe2000f8e02ff */
[----:B------:R-:W-:-:S04]  /*0570*/  UMOV UR4, 0x400 ;  /* 0x0000040000047882 */ /* 0x000fc80000000000 */
[----:B0-----:R-:W-:Y:S01]  /*0580*/  IADD3 R12, PT, PT, R4, R7, -R3 ;  /* 0x00000007040c7210 */ /* 0x001fe20007ffe803 */
[----:B---3--:R-:W-:Y:S01]  /*0590*/  ULEA UR5, UR5, UR4, 0x18 ;  /* 0x0000000405057291 */ /* 0x008fe2000f8ec0ff */
[----:B------:R-:W-:Y:S11]  /*05a0*/  BRA.U !UP0, `(.L_x_6) ;  /* 0x0000001d08007547 */ /* 0x000ff6000b800000 */
[----:B------:R-:W-:Y:S01]  /*05b0*/  UISETP.NE.AND UP0, UPT, UR7, 0x1, UPT ;  /* 0x000000010700788c */ /* 0x000fe2000bf05270 */
[----:B------:R-:W-:-:S04]  /*05c0*/  IMAD.SHL.U32 R7, R7, 0x8, RZ ;  /* 0x0000000807077824 */ /* 0x000fc800078e00ff */
[----:B-1----:R-:W-:-:S04]  /*05d0*/  VIADD R5, R7, UR5 ;  /* 0x0000000507057c36 */ /* 0x002fc80008000000 */
[----:B--2---:R-:W-:Y:S01]  /*05e0*/  IMAD R0, R12, 0x8, R5 ;  /* 0x000000080c007824 */ /* 0x004fe200078e0205 */
[----:B------:R-:W-:Y:S06]  /*05f0*/  BRA.U !UP0, `(.L_x_7) ;  /* 0x0000001508887547 */ /* 0x000fec000b800000 */
[----:B------:R-:W-:Y:S01]  /*0600*/  UIADD3 UR18, UPT, UPT, UR7, -0x1, URZ ;  /* 0xffffffff07127890 */ /* 0x000fe2000fffe0ff */
[----:B------:R-:W-:Y:S01]  /*0610*/  LEA R6, R4, R7, 0x3 ;  /* 0x0000000704067211 */ /* 0x000fe200078e18ff */
[----:B------:R-:W-:Y:S02]  /*0620*/  ULOP3.LUT UR19, UR7, 0x7, URZ, 0xc0, !UPT ;  /* 0x0000000707137892 */ /* 0x000fe4000f8ec0ff */
[----:B------:R-:W-:Y:S02]  /*0630*/  ULOP3.LUT UR4, UR18, 0x7, URZ, 0xc0, !UPT ;  /* 0x0000000712047892 */ /* 0x000fe4000f8ec0ff */
[----:B------:R-:W-:Y:S01]  /*0640*/  ULOP3.LUT UR6, UR7, 0x7ffffff8, URZ, 0xc0, !UPT ;  /* 0x7ffffff807067892 */ /* 0x000fe2000f8ec0ff */
[----:B------:R-:W-:Y:S01]  /*0650*/  VIADD R6, R6, UR5 ;  /* 0x0000000506067c36 */ /* 0x000fe20008000000 */
[----:B------:R-:W-:Y:S02]  /*0660*/  UIADD3 UR4, UPT, UPT, UR4, -0x1, URZ ;  /* 0xffffffff04047890 */ /* 0x000fe4000fffe0ff */
[----:B------:R-:W-:-:S02]  /*0670*/  ULOP3.LUT UR7, UR18, 0x3, URZ, 0xc0, !UPT ;  /* 0x0000000312077892 */ /* 0x000fc4000f8ec0ff */
[----:B------:R-:W-:Y:S02]  /*0680*/  UISETP.GE.U32.AND UP1, UPT, UR4, 0x3, UPT ;  /* 0x000000030400788c */ /* 0x000fe4000bf26070 */
[----:B------:R-:W-:Y:S02]  /*0690*/  UIADD3 UR6, UPT, UPT, -UR6, URZ, URZ ;  /* 0x000000ff06067290 */ /* 0x000fe4000fffe1ff */
[----:B------:R-:W-:Y:S01]  /*06a0*/  UISETP.NE.AND UP0, UPT, UR7, 0x1, UPT ;  /* 0x000000010700788c */ /* 0x000fe2000bf05270 */
[----:B------:R-:W-:-:S10]  /*06b0*/  UMOV UR4, URZ ;  /* 0x000000ff00047c82 */ /* 0x000fd40008000000 */
.L_x_18:
[----:B------:R-:W-:Y:S01]  /*06c0*/  UISETP.GE.U32.AND UP2, UPT, UR18, 0x7, UPT ;  /* 0x000000071200788c */ /* 0x000fe2000bf46070 */
[----:B------:R-:W-:-:S08]  /*06d0*/  UMOV UR5, URZ ;  /* 0x000000ff00057c82 */ /* 0x000fd00008000000 */
[----:B01----:R-:W-:Y:S05]  /*06e0*/  BRA.U !UP2, `(.L_x_8) ;  /* 0x000000050a987547 */ /* 0x003fea000b800000 */
[----:B------:R-:W0:Y:S01]  /*06f0*/  LDC R7, c[0x0][0x398] ;  /* 0x0000e600ff077b82 */ /* 0x000e220000000800 */
[----:B------:R-:W1:Y:S01]  /*0700*/  LDCU UR5, c[0x0][0x39c] ;  /* 0x00007380ff0577ac */ /* 0x000e620008000800 */
[----:B------:R-:W-:Y:S02]  /*0710*/  IMAD.MOV.U32 R26, RZ, RZ, R2 ;  /* 0x000000ffff1a7224 */ /* 0x000fe400078e0002 */
[----:B------:R-:W-:Y:S01]  /*0720*/  IMAD.MOV.U32 R24, RZ, RZ, R6 ;  /* 0x000000ffff187224 */ /* 0x000fe200078e0006 */
[----:B------:R-:W2:Y:S01]  /*0730*/  LDCU UR28, c[0x0][0x3a0] ;  /* 0x00007400ff1c77ac */ /* 0x000ea20008000800 */
[----:B------:R-:W3:Y:S01]  /*0740*/  LDCU.128 UR12, c[0x0][0x380] ;  /* 0x00007000ff0c77ac */ /* 0x000ee20008000c00 */
[----:B------:R-:W-:Y:S01]  /*0750*/  UMOV UR7, UR6 ;  /* 0x0000000600077c82 */ /* 0x000fe20008000000 */
[----:B-1----:R-:W-:-:S03]  /*0760*/  ULOP3.LUT UR8, UR5, 0x7ffffff8, URZ, 0xc0, !UPT ;  /* 0x7ffffff805087892 */ /* 0x002fc6000f8ec0ff */
[----:B------:R-:W-:Y:S01]  /*0770*/  UMOV UR5, UR4 ;  /* 0x0000000400057c82 */ /* 0x000fe20008000000 */
[----:B--2---:R-:W-:Y:S02]  /*0780*/  UIADD3 UR9, UPT, UPT, UR4, UR28, URZ ;  /* 0x0000001c04097290 */ /* 0x004fe4000fffe0ff */
[----:B------:R-:W-:Y:S02]  /*0790*/  ULEA UR10, UR28, UR4, 0x1 ;  /* 0x000000041c0a7291 */ /* 0x000fe4000f8e08ff */
[----:B------:R-:W-:Y:S02]  /*07a0*/  UIMAD UR11, UR28, 0x3, UR4 ;  /* 0x000000031c0b78a4 */ /* 0x000fe4000f8e0204 */
[----:B------:R-:W-:Y:S02]  /*07b0*/  ULEA UR20, UR28, UR4, 0x2 ;  /* 0x000000041c147291 */ /* 0x000fe4000f8e10ff */
[----:B------:R-:W-:Y:S02]  /*07c0*/  UIMAD UR21, UR28, 0x5, UR4 ;  /* 0x000000051c1578a4 */ /* 0x000fe4000f8e0204 */
[----:B------:R-:W-:-:S02]  /*07d0*/  UIMAD UR22, UR28, 0x6, UR4 ;  /* 0x000000061c1678a4 */ /* 0x000fc4000f8e0204 */
[----:B---3--:R-:W-:-:S12]  /*07e0*/  UIMAD UR23, UR28, 0x7, UR4 ;  /* 0x000000071c1778a4 */ /* 0x008fd8000f8e0204 */
.L_x_9:
[----:B------:R-:W-:Y:S01]  /*07f0*/  HFMA2 R21, -RZ, RZ, 0, 4.76837158203125e-07 ;  /* 0x00000008ff157431 */ /* 0x000fe200000001ff */
[----:B------:R-:W-:-:S06]  /*0800*/  UIMAD.WIDE.U32 UR24, UR5, 0x8, UR14 ;  /* 0x00000008051878a5 */ /* 0x000fcc000f8e000e */
[----:B-1----:R-:W-:Y:S02]  /*0810*/  IMAD.U32 R28, RZ, RZ, UR24 ;  /* 0x00000018ff1c7e24 */ /* 0x002fe4000f8e00ff */
[----:B------:R-:W-:Y:S01]  /*0820*/  IMAD.U32 R29, RZ, RZ, UR25 ;  /* 0x00000019ff1d7e24 */ /* 0x000fe2000f8e00ff */
[----:B------:R-:W-:Y:S01]  /*0830*/  UIMAD.WIDE.U32 UR24, UR9, 0x8, UR14 ;  /* 0x00000008091878a5 */ /* 0x000fe2000f8e000e */
[----:B------:R-:W-:-:S04]  /*0840*/  IMAD.WIDE R20, R26, R21, UR12 ;  /* 0x0000000c1a147e25 */ /* 0x000fc8000f8e0215 */
[----:B------:R-:W2:Y:S01]  /*0850*/  LDG.E.64 R28, desc[UR16][R28.64] ;  /* 0x000000101c1c7981 */ /* 0x000ea2000c1e1b00 */
[----:B------:R-:W-:Y:S01]  /*0860*/  IMAD.U32 R22, RZ, RZ, UR24 ;  /* 0x00000018ff167e24 */ /* 0x000fe2000f8e00ff */
[----:B------:R-:W-:Y:S01]  /*0870*/  MOV R23, UR25 ;  /* 0x0000001900177c02 */ /* 0x000fe20008000f00 */
[C---:B0-----:R-:W-:Y:S01]  /*0880*/  IMAD.WIDE R16, R7.reuse, 0x8, R20 ;  /* 0x0000000807107825 */ /* 0x041fe200078e0214 */
[----:B------:R0:W2:Y:S04]  /*0890*/  LDG.E.64 R8, desc[UR16][R20.64] ;  /* 0x0000001014087981 */ /* 0x0000a8000c1e1b00 */
[----:B------:R-:W3:Y:S04]  /*08a0*/  LDG.E.64 R22, desc[UR16][R22.64] ;  /* 0x0000001016167981 */ /* 0x000ee8000c1e1b00 */
[----:B------:R1:W3:Y:S01]  /*08b0*/  LDG.E.64 R10, desc[UR16][R16.64] ;  /* 0x00000010100a7981 */ /* 0x0002e2000c1e1b00 */
[----:B------:R-:W-:Y:S01]  /*08c0*/  UIMAD.WIDE.U32 UR24, UR10, 0x8, UR14 ;  /* 0x000000080a1878a5 */ /* 0x000fe2000f8e000e */
[----:B------:R-:W-:-:S05]  /*08d0*/  IMAD.WIDE R12, R7, 0x8, R16 ;  /* 0x00000008070c7825 */ /* 0x000fca00078e0210 */
[----:B------:R-:W-:Y:S01]  /*08e0*/  IMAD.U32 R18, RZ, RZ, UR24 ;  /* 0x00000018ff127e24 */ /* 0x000fe2000f8e00ff */
[----:B------:R-:W4:Y:S01]  /*08f0*/  LDG.E.64 R14, desc[UR16][R12.64] ;  /* 0x000000100c0e7981 */ /* 0x000f22000c1e1b00 */
[----:B------:R-:W-:Y:S01]  /*0900*/  IMAD.U32 R19, RZ, RZ, UR25 ;  /* 0x00000019ff137e24 */ /* 0x000fe2000f8e00ff */
[----:B------:R-:W-:Y:S01]  /*0910*/  UIMAD.WIDE.U32 UR24, UR11, 0x8, UR14 ;  /* 0x000000080b1878a5 */ /* 0x000fe2000f8e000e */
[----:B0-----:R-:W-:Y:S01]  /*0920*/  IMAD.WIDE R20, R7, 0x8, R12 ;  /* 0x0000000807147825 */ /* 0x001fe200078e020c */
[----:B------:R-:W-:-:S03]  /*0930*/  UIMAD.WIDE.U32 UR26, UR20, 0x8, UR14 ;  /* 0x00000008141a78a5 */ /* 0x000fc6000f8e000e */
[----:B------:R-:W4:Y:S03]  /*0940*/  LDG.E.64 R18, desc[UR16][R18.64] ;  /* 0x0000001012127981 */ /* 0x000f26000c1e1b00 */
[----:B-1----:R-:W-:Y:S01]  /*0950*/  IMAD.U32 R16, RZ, RZ, UR26 ;  /* 0x0000001aff107e24 */ /* 0x002fe2000f8e00ff */
[----:B------:R0:W5:Y:S01]  /*0960*/  LDG.E.64 R12, desc[UR16][R20.64] ;  /* 0x00000010140c7981 */ /* 0x000162000c1e1b00 */
[----:B------:R-:W-:-:S06]  /*0970*/  IMAD.U32 R17, RZ, RZ, UR27 ;  /* 0x0000001bff117e24 */ /* 0x000fcc000f8e00ff */
[----:B------:R-:W5:Y:S01]  /*0980*/  LDG.E.64 R16, desc[UR16][R16.64] ;  /* 0x0000001010107981 */ /* 0x000f62000c1e1b00 */
[----:B0-----:R-:W-:Y:S01]  /*0990*/  IMAD.WIDE R20, R7, 0x8, R20 ;  /* 0x0000000807147825 */ /* 0x001fe200078e0214 */
[----:B--2---:R-:W-:-:S03]  /*09a0*/  DADD R28, R8, R28 ;  /* 0x00000000081c7229 */ /* 0x004fc6000000001c */
[----:B------:R-:W-:Y:S01]  /*09b0*/  IMAD.U32 R8, RZ, RZ, UR24 ;  /* 0x00000018ff087e24 */ /* 0x000fe2000f8e00ff */
[----:B------:R-:W-:Y:S01]  /*09c0*/  MOV R9, UR25 ;  /* 0x0000001900097c02 */ /* 0x000fe20008000f00 */
[----:B---3--:R-:W-:-:S05]  /*09d0*/  DADD R22, R10, R22 ;  /* 0x000000000a167229 */ /* 0x008fca0000000016 */
[----:B------:R-:W5:Y:S04]  /*09e0*/  LDG.E.64 R8, desc[UR16][R8.64] ;  /* 0x0000001008087981 */ /* 0x000f68000c1e1b00 */
[----:B------:R0:W2:Y:S01]  /*09f0*/  LDG.E.64 R10, desc[UR16][R20.64] ;  /* 0x00000010140a7981 */ /* 0x0000a2000c1e1b00 */
[----:B------:R-:W-:Y:S01]  /*0a00*/  IMAD R25, R3, 0x8, R24 ;  /* 0x0000000803197824 */ /* 0x000fe200078e0218 */
[----:B------:R-:W-:Y:S02]  /*0a10*/  UIMAD.WIDE.U32 UR24, UR21, 0x8, UR14 ;  /* 0x00000008151878a5 */ /* 0x000fe4000f8e000e */
[----:B------:R1:W-:Y:S01]  /*0a20*/  STS.64 [R24], R28 ;  /* 0x0000001c18007388 */ /* 0x0003e20000000a00 */
[----:B----4-:R-:W-:-:S03]  /*0a30*/  DADD R18, R14, R18 ;  /* 0x000000000e127229 */ /* 0x010fc60000000012 */
[----:B------:R3:W-:Y:S01]  /*0a40*/  STS.64 [R25], R22 ;  /* 0x0000001619007388 */ /* 0x0007e20000000a00 */
[----:B------:R-:W-:Y:S02]  /*0a50*/  IMAD.U32 R14, RZ, RZ, UR24 ;  /* 0x00000018ff0e7e24 */ /* 0x000fe4000f8e00ff */
[----:B------:R-:W-:Y:S01]  /*0a60*/  IMAD.U32 R15, RZ, RZ, UR25 ;  /* 0x00000019ff0f7e24 */ /* 0x000fe2000f8e00ff */
[----:B-1----:R-:W-:Y:S01]  /*0a70*/  LEA R28, R3, R25, 0x3 ;  /* 0x00000019031c7211 */ /* 0x002fe200078e18ff */
[----:B------:R-:W-:Y:S01]  /*0a80*/  UIMAD.WIDE.U32 UR26, UR22, 0x8, UR14 ;  /* 0x00000008161a78a5 */ /* 0x000fe2000f8e000e */
[----:B---3--:R-:W-:-:S03]  /*0a90*/  IMAD.WIDE R22, R7, 0x8, R20 ;  /* 0x0000000807167825 */ /* 0x008fc600078e0214 */
[----:B------:R1:W-:Y:S01]  /*0aa0*/  STS.64 [R28], R18 ;  /* 0x000000121c007388 */ /* 0x0003e20000000a00 */
[----:B------:R-:W-:-:S03]  /*0ab0*/  UIMAD.WIDE.U32 UR24, UR23, 0x8, UR14 ;  /* 0x00000008171878a5 */ /* 0x000fc6000f8e000e */
[----:B------:R-:W3:Y:S01]  /*0ac0*/  LDG.E.64 R14, desc[UR16][R14.64] ;  /* 0x000000100e0e7981 */ /* 0x000ee2000c1e1b00 */
[----:B0-----:R-:W-:-:S03]  /*0ad0*/  IMAD.WIDE R20, R7, 0x8, R22 ;  /* 0x0000000807147825 */ /* 0x001fc600078e0216 */
[----:B-1----:R0:W3:Y:S02]  /*0ae0*/  LDG.E.64 R18, desc[UR16][R22.64] ;  /* 0x0000001016127981 */ /* 0x0020e4000c1e1b00 */
[----:B0-----:R-:W-:Y:S02]  /*0af0*/  IMAD.U32 R22, RZ, RZ, UR24 ;  /* 0x00000018ff167e24 */ /* 0x001fe4000f8e00ff */
[----:B------:R-:W-:-:S06]  /*0b00*/  IMAD.U32 R23, RZ, RZ, UR25 ;  /* 0x00000019ff177e24 */ /* 0x000fcc000f8e00ff */
[----:B------:R-:W4:Y:S01]  /*0b10*/  LDG.E.64 R22, desc[UR16][R22.64] ;  /* 0x0000001016167981 */ /* 0x000f22000c1e1b00 */
[----:B-----5:R-:W-:Y:S01]  /*0b20*/  DADD R8, R12, R8 ;  /* 0x000000000c087229 */ /* 0x020fe20000000008 */
[----:B------:R-:W-:Y:S01]  /*0b30*/  IMAD.U32 R12, RZ, RZ, UR26 ;  /* 0x0000001aff0c7e24 */ /* 0x000fe2000f8e00ff */
[----:B------:R-:W-:Y:S01]  /*0b40*/  MOV R13, UR27 ;  /* 0x0000001b000d7c02 */ /* 0x000fe20008000f00 */
[----:B--2---:R-:W-:Y:S01]  /*0b50*/  DADD R16, R10, R16 ;  /* 0x000000000a107229 */ /* 0x004fe20000000010 */
[----:B------:R0:W2:Y:S04]  /*0b60*/  LDG.E.64 R10, desc[UR16][R20.64] ;  /* 0x00000010140a7981 */ /* 0x0000a8000c1e1b00 */
[----:B------:R-:W2:Y:S01]  /*0b70*/  LDG.E.64 R12, desc[UR16][R12.64] ;  /* 0x000000100c0c7981 */ /* 0x000ea2000c1e1b00 */
[----:B0-----:R-:W-:-:S06]  /*0b80*/  IMAD.WIDE R20, R7, 0x8, R20 ;  /* 0x0000000807147825 */ /* 0x001fcc00078e0214 */
[----:B------:R-:W4:Y:S01]  /*0b90*/  LDG.E.64 R20, desc[UR16][R20.64] ;  /* 0x0000001014147981 */ /* 0x000f22000c1e1b00 */
[----:B------:R-:W-:Y:S01]  /*0ba0*/  IMAD R28, R3, 0x8, R28 ;  /* 0x00000008031c7824 */ /* 0x000fe200078e021c */
[----:B---3--:R-:W-:-:S04]  /*0bb0*/  DADD R14, R18, R14 ;  /* 0x00000000120e7229 */ /* 0x008fc8000000000e */
[----:B------:R-:W-:-:S05]  /*0bc0*/  LEA R18, R3, R28, 0x3 ;  /* 0x0000001c03127211 */ /* 0x000fca00078e18ff */
[----:B------:R-:W-:-:S04]  /*0bd0*/  IMAD R19, R3, 0x8, R18 ;  /* 0x0000000803137824 */ /* 0x000fc800078e0212 */
[C---:B------:R-:W-:Y:S01]  /*0be0*/  IMAD R25, R3.reuse, 0x8, R19 ;  /* 0x0000000803197824 */ /* 0x040fe200078e0213 */
[----:B------:R1:W-:Y:S03]  /*0bf0*/  STS.64 [R28], R8 ;  /* 0x000000081c007388 */ /* 0x0003e60000000a00 */
[----:B------:R-:W-:Y:S01]  /*0c00*/  IMAD R27, R3, 0x8, R25 ;  /* 0x00000008031b7824 */ /* 0x000fe200078e0219 */
[----:B------:R1:W-:Y:S04]  /*0c10*/  STS.64 [R18], R16 ;  /* 0x0000001012007388 */ /* 0x0003e80000000a00 */
[----:B------:R1:W-:Y:S01]  /*0c20*/  STS.64 [R19], R14 ;  /* 0x0000000e13007388 */ /* 0x0003e20000000a00 */
[----:B------:R-:W-:-:S04]  /*0c30*/  UIADD3 UR7, UPT, UPT, UR7, 0x8, URZ ;  /* 0x0000000807077890 */ /* 0x000fc8000fffe0ff */
[----:B------:R-:W-:Y:S01]  /*0c40*/  UISETP.NE.AND UP2, UPT, UR7, URZ, UPT ;  /* 0x000000ff0700728c */ /* 0x000fe2000bf45270 */
[----:B------:R-:W-:Y:S01]  /*0c50*/  LEA R26, R7, R26, 0x3 ;  /* 0x0000001a071a7211 */ /* 0x000fe200078e18ff */
[----:B------:R-:W-:Y:S01]  /*0c60*/  IMAD R24, R3, 0x40, R24 ;  /* 0x0000004003187824 */ /* 0x000fe200078e0218 */
[----:B------:R-:W-:Y:S02]  /*0c70*/  ULEA UR9, UR28, UR9, 0x3 ;  /* 0x000000091c097291 */ /* 0x000fe4000f8e18ff */
[----:B------:R-:W-:Y:S02]  /*0c80*/  ULEA UR10, UR28, UR10, 0x3 ;  /* 0x0000000a1c0a7291 */ /* 0x000fe4000f8e18ff */
[----:B------:R-:W-:Y:S02]  /*0c90*/  ULEA UR11, UR28, UR11, 0x3 ;  /* 0x0000000b1c0b7291 */ /* 0x000fe4000f8e18ff */
[----:B------:R-:W-:Y:S02]  /*0ca0*/  ULEA UR20, UR28, UR20, 0x3 ;  /* 0x000000141c147291 */ /* 0x000fe4000f8e18ff */
[----:B------:R-:W-:-:S02]  /*0cb0*/  ULEA UR21, UR28, UR21, 0x3 ;  /* 0x000000151c157291 */ /* 0x000fc4000f8e18ff */
[----:B------:R-:W-:Y:S02]  /*0cc0*/  ULEA UR22, UR28, UR22, 0x3 ;  /* 0x000000161c167291 */ /* 0x000fe4000f8e18ff */
[----:B------:R-:W-:Y:S02]  /*0cd0*/  ULEA UR23, UR28, UR23, 0x3 ;  /* 0x000000171c177291 */ /* 0x000fe4000f8e18ff */
[----:B------:R-:W-:Y:S01]  /*0ce0*/  ULEA UR5, UR28, UR5, 0x3 ;  /* 0x000000051c057291 */ /* 0x000fe2000f8e18ff */
[----:B--2---:R-:W-:Y:S02]  /*0cf0*/  DADD R10, R10, R12 ;  /* 0x000000000a0a7229 */ /* 0x004fe4000000000c */
[----:B----4-:R-:W-:-:S05]  /*0d00*/  DADD R12, R20, R22 ;  /* 0x00000000140c7229 */ /* 0x010fca0000000016 */
[----:B------:R1:W-:Y:S04]  /*0d10*/  STS.64 [R25], R10 ;  /* 0x0000000a19007388 */ /* 0x0003e80000000a00 */
[----:B------:R1:W-:Y:S01]  /*0d20*/  STS.64 [R27], R12 ;  /* 0x0000000c1b007388 */ /* 0x0003e20000000a00 */
[----:B------:R-:W-:Y:S05]  /*0d30*/  BRA.U UP2, `(.L_x_9) ;  /* 0xfffffff902ac7547 */ /* 0x000fea000b83ffff */
[----:B------:R-:W-:-:S05]  /*0d40*/  UMOV UR5, UR8 ;  /* 0x0000000800057c82 */ /* 0x000fca0008000000 */
.L_x_8:
[----:B------:R-:W-:-:S09]  /*0d50*/  UISETP.NE.AND UP2, UPT, UR19, URZ, UPT ;  /* 0x000000ff1300728c */ /* 0x000fd2000bf45270 */
[----:B------:R-:W-:Y:S05]  /*0d60*/  BRA.U !UP2, `(.L_x_10) ;  /* 0x000000050aa07547 */ /* 0x000fea000b800000 */
[----:B------:R-:W0:Y:S01]  /*0d70*/  LDCU UR14, c[0x0][0x39c] ;  /* 0x00007380ff0e77ac */ /* 0x000e220008000800 */
[----:B------:R-:W-:-:S04]  /*0d80*/  UIADD3 UR7, UPT, UPT, UR19, -0x1, URZ ;  /* 0xffffffff13077890 */ /* 0x000fc8000fffe0ff */
[----:B------:R-:W-:Y:S02]  /*0d90*/  UISETP.GE.U32.AND UP2, UPT, UR7, 0x3, UPT ;  /* 0x000000030700788c */ /* 0x000fe4000bf46070 */
[----:B0-----:R-:W-:-:S07]  /*0da0*/  ULOP3.LUT UP3, UR15, UR14, 0x3, URZ, 0xc0, !UPT ;  /* 0x000000030e0f7892 */ /* 0x001fce000f86c0ff */
[----:B------:R-:W-:Y:S05]  /*0db0*/  BRA.U !UP2, `(.L_x_11) ;  /* 0x000000010ac07547 */ /* 0x000fea000b800000 */
[----:B------:R-:W0:Y:S01]  /*0dc0*/  LDC R23, c[0x0][0x398] ;  /* 0x0000e600ff177b82 */ /* 0x000e220000000800 */
[----:B------:R-:W2:Y:S01]  /*0dd0*/  LDCU UR7, c[0x0][0x3a0] ;  /* 0x00007400ff0777ac */ /* 0x000ea20008000800 */
[----:B------:R-:W1:Y:S01]  /*0de0*/  LDCU.128 UR20, c[0x0][0x380] ;  /* 0x00007000ff1477ac */ /* 0x000e620008000c00 */
[----:B--2---:R-:W-:Y:S01]  /*0df0*/  UIMAD UR8, UR5, UR7, UR4 ;  /* 0x00000007050872a4 */ /* 0x004fe2000f8e0204 */
[----:B-1----:R-:W-:-:S03]  /*0e00*/  IMAD.U32 R12, RZ, RZ, UR20 ;  /* 0x00000014ff0c7e24 */ /* 0x002fc6000f8e00ff */
[----:B------:R-:W-:Y:S01]  /*0e10*/  UIADD3 UR10, UPT, UPT, UR8, UR7, URZ ;  /* 0x00000007080a7290 */ /* 0x000fe2000fffe0ff */
[----:B------:R-:W-:Y:S01]  /*0e20*/  IMAD.U32 R13, RZ, RZ, UR21 ;  /* 0x00000015ff0d7e24 */ /* 0x000fe2000f8e00ff */
[----:B------:R-:W-:Y:S01]  /*0e30*/  UIMAD.WIDE.U32 UR8, UR8, 0x8, UR22 ;  /* 0x00000008080878a5 */ /* 0x000fe2000f8e0016 */
[----:B0-----:R-:W-:Y:S01]  /*0e40*/  IMAD R7, R23, UR5, R2 ;  /* 0x0000000517077c24 */ /* 0x001fe2000f8e0202 */
[----:B------:R-:W-:Y:S02]  /*0e50*/  UIADD3 UR12, UPT, UPT, UR10, UR7, URZ ;  /* 0x000000070a0c7290 */ /* 0x000fe4000fffe0ff */
[----:B------:R-:W-:Y:S01]  /*0e60*/  UIMAD.WIDE.U32 UR10, UR10, 0x8, UR22 ;  /* 0x000000080a0a78a5 */ /* 0x000fe2000f8e0016 */
[----:B------:R-:W-:Y:S01]  /*0e70*/  IMAD.WIDE R12, R7, 0x8, R12 ;  /* 0x00000008070c7825 */ /* 0x000fe200078e020c */
[----:B------:R-:W-:Y:S01]  /*0e80*/  UIADD3 UR7, UPT, UPT, UR12, UR7, URZ ;  /* 0x000000070c077290 */ /* 0x000fe2000fffe0ff */
[----:B------:R-:W-:Y:S01]  /*0e90*/  MOV R10, UR8 ;  /* 0x00000008000a7c02 */ /* 0x000fe20008000f00 */
[----:B------:R-:W-:Y:S01]  /*0ea0*/  UIMAD.WIDE.U32 UR12, UR12, 0x8, UR22 ;  /* 0x000000080c0c78a5 */ /* 0x000fe2000f8e0016 */
[----:B------:R-:W-:Y:S01]  /*0eb0*/  IMAD.U32 R11, RZ, RZ, UR9 ;  /* 0x00000009ff0b7e24 */ /* 0x000fe2000f8e00ff */
[----:B------:R-:W-:Y:S01]  /*0ec0*/  UIMAD.WIDE.U32 UR8, UR7, 0x8, UR22 ;  /* 0x00000008070878a5 */ /* 0x000fe2000f8e0016 */
[----:B------:R-:W-:-:S02]  /*0ed0*/  IMAD.WIDE R8, R23, 0x8, R12 ;  /* 0x0000000817087825 */ /* 0x000fc400078e020c */
[----:B------:R-:W2:Y:S02]  /*0ee0*/  LDG.E.64 R12, desc[UR16][R12.64] ;  /* 0x000000100c0c7981 */ /* 0x000ea4000c1e1b00 */
[----:B------:R-:W-:Y:S02]  /*0ef0*/  IMAD.U32 R14, RZ, RZ, UR10 ;  /* 0x0000000aff0e7e24 */ /* 0x000fe4000f8e00ff */
[C---:B------:R-:W-:Y:S01]  /*0f00*/  IMAD.WIDE R18, R23.reuse, 0x8, R8 ;  /* 0x0000000817127825 */ /* 0x040fe200078e0208 */
[----:B------:R-:W-:Y:S01]  /*0f10*/  MOV R20, UR12 ;  /* 0x0000000c00147c02 */ /* 0x000fe20008000f00 */
[----:B------:R-:W2:Y:S02]  /*0f20*/  LDG.E.64 R10, desc[UR16][R10.64] ;  /* 0x000000100a0a7981 */ /* 0x000ea4000c1e1b00 */
[----:B------:R-:W-:Y:S02]  /*0f30*/  IMAD.U32 R15, RZ, RZ, UR11 ;  /* 0x0000000bff0f7e24 */ /* 0x000fe4000f8e00ff */
[----:B------:R-:W-:Y:S01]  /*0f40*/  IMAD.U32 R21, RZ, RZ, UR13 ;  /* 0x0000000dff157e24 */ /* 0x000fe2000f8e00ff */
[----:B------:R-:W3:Y:S01]  /*0f50*/  LDG.E.64 R8, desc[UR16][R8.64] ;  /* 0x0000001008087981 */ /* 0x000ee2000c1e1b00 */
[----:B------:R-:W-:-:S03]  /*0f60*/  IMAD.WIDE R22, R23, 0x8, R18 ;  /* 0x0000000817167825 */ /* 0x000fc600078e0212 */
[----:B------:R-:W3:Y:S01]  /*0f70*/  LDG.E.64 R14, desc[UR16][R14.64] ;  /* 0x000000100e0e7981 */ /* 0x000ee2000c1e1b00 */
[----:B------:R-:W-:Y:S02]  /*0f80*/  IMAD.U32 R16, RZ, RZ, UR8 ;  /* 0x00000008ff107e24 */ /* 0x000fe4000f8e00ff */
[----:B------:R-:W-:Y:S01]  /*0f90*/  IMAD.U32 R17, RZ, RZ, UR9 ;  /* 0x00000009ff117e24 */ /* 0x000fe2000f8e00ff */
[----:B------:R-:W4:Y:S04]  /*0fa0*/  LDG.E.64 R18, desc[UR16][R18.64] ;  /* 0x0000001012127981 */ /* 0x000f28000c1e1b00 */
[----:B------:R-:W4:Y:S04]  /*0fb0*/  LDG.E.64 R20, desc[UR16][R20.64] ;  /* 0x0000001014147981 */ /* 0x000f28000c1e1b00 */
[----:B------:R-:W5:Y:S04]  /*0fc0*/  LDG.E.64 R22, desc[UR16][R22.64] ;  /* 0x0000001016167981 */ /* 0x000f68000c1e1b00 */
[----:B------:R-:W5:Y:S01]  /*0fd0*/  LDG.E.64 R16, desc[UR16][R16.64] ;  /* 0x0000001010107981 */ /* 0x000f62000c1e1b00 */
[----:B------:R-:W-:-:S05]  /*0fe0*/  IMAD R24, R3, UR5, R4 ;  /* 0x0000000503187c24 */ /* 0x000fca000f8e0204 */
[----:B------:R-:W-:-:S05]  /*0ff0*/  LEA R7, R24, R5, 0x3 ;  /* 0x0000000518077211 */ /* 0x000fca00078e18ff */
[----:B------:R-:W-:-:S04]  /*1000*/  IMAD R24, R3, 0x8, R7 ;  /* 0x0000000803187824 */ /* 0x000fc800078e0207 */
[----:B------:R-:W-:Y:S01]  /*1010*/  IMAD R25, R3, 0x8, R24 ;  /* 0x0000000803197824 */ /* 0x000fe200078e0218 */
[----:B------:R-:W-:Y:S01]  /*1020*/  UIADD3 UR5, UPT, UPT, UR5, 0x4, URZ ;  /* 0x0000000405057890 */ /* 0x000fe2000fffe0ff */
[----:B--2---:R-:W-:Y:S02]  /*1030*/  DADD R10, R12, R10 ;  /* 0x000000000c0a7229 */ /* 0x004fe4000000000a */
[----:B---3--:R-:W-:-:S05]  /*1040*/  DADD R8, R8, R14 ;  /* 0x0000000008087229 */ /* 0x008fca000000000e */
[----:B------:R0:W-:Y:S01]  /*1050*/  STS.64 [R7], R10 ;  /* 0x0000000a07007388 */ /* 0x0001e20000000a00 */
[----:B----4-:R-:W-:Y:S01]  /*1060*/  DADD R12, R18, R20 ;  /* 0x00000000120c7229 */ /* 0x010fe20000000014 */
[----:B------:R-:W-:Y:S02]  /*1070*/  IMAD R19, R3, 0x8, R25 ;  /* 0x0000000803137824 */ /* 0x000fe400078e0219 */
[----:B------:R0:W-:Y:S01]  /*1080*/  STS.64 [R24], R8 ;  /* 0x0000000818007388 */ /* 0x0001e20000000a00 */
[----:B-----5:R-:W-:-:S03]  /*1090*/  DADD R14, R22, R16 ;  /* 0x00000000160e7229 */ /* 0x020fc60000000010 */
[----:B------:R0:W-:Y:S04]  /*10a0*/  STS.64 [R25], R12 ;  /* 0x0000000c19007388 */ /* 0x0001e80000000a00 */
[----:B------:R0:W-:Y:S04]  /*10b0*/  STS.64 [R19], R14 ;  /* 0x0000000e13007388 */ /* 0x0001e80000000a00 */
.L_x_11:
[----:B------:R-:W-:Y:S05]  /*10c0*/  BRA.U !UP3, `(.L_x_10) ;  /* 0x000000010bc87547 */ /* 0x000fea000b800000 */
[----:B------:R-:W-:Y:S02]  /*10d0*/  UISETP.NE.AND UP2, UPT, UR15, 0x1, UPT ;  /* 0x000000010f00788c */ /* 0x000fe4000bf45270 */
[----:B------:R-:W-:-:S04]  /*10e0*/  ULOP3.LUT UR14, UR14, 0x1, URZ, 0xc0, !UPT ;  /* 0x000000010e0e7892 */ /* 0x000fc8000f8ec0ff */
[----:B------:R-:W-:-:S03]  /*10f0*/  UISETP.NE.U32.AND UP3, UPT, UR14, 0x1, UPT ;  /* 0x000000010e00788c */ /* 0x000fc6000bf65070 */
[----:B------:R-:W-:Y:S08]  /*1100*/  BRA.U !UP2, `(.L_x_12) ;  /* 0x000000010a707547 */ /* 0x000ff0000b800000 */
[----:B01----:R-:W0:Y:S01]  /*1110*/  LDC R13, c[0x0][0x398] ;  /* 0x0000e600ff0d7b82 */ /* 0x003e220000000800 */
[----:B------:R-:W1:Y:S01]  /*1120*/  LDCU UR7, c[0x0][0x3a0] ;  /* 0x00007400ff0777ac */ /* 0x000e620008000800 */
[----:B------:R-:W2:Y:S01]  /*1130*/  LDCU.128 UR12, c[0x0][0x380] ;  /* 0x00007000ff0c77ac */ /* 0x000ea20008000c00 */
[----:B-1----:R-:W-:Y:S01]  /*1140*/  UIMAD UR8, UR5, UR7, UR4 ;  /* 0x00000007050872a4 */ /* 0x002fe2000f8e0204 */
[----:B--2---:R-:W-:Y:S01]  /*1150*/  MOV R8, UR12 ;  /* 0x0000000c00087c02 */ /* 0x004fe20008000f00 */
[----:B------:R-:W-:Y:S02]  /*1160*/  IMAD.U32 R9, RZ, RZ, UR13 ;  /* 0x0000000dff097e24 */ /* 0x000fe4000f8e00ff */
[----:B------:R-:W-:Y:S01]  /*1170*/  UIADD3 UR10, UPT, UPT, UR8, UR7, URZ ;  /* 0x00000007080a7290 */ /* 0x000fe2000fffe0ff */
[----:B0-----:R-:W-:Y:S01]  /*1180*/  IMAD R7, R13, UR5, R2 ;  /* 0x000000050d077c24 */ /* 0x001fe2000f8e0202 */
[----:B------:R-:W-:Y:S02]  /*1190*/  UIMAD.WIDE.U32 UR8, UR8, 0x8, UR14 ;  /* 0x00000008080878a5 */ /* 0x000fe4000f8e000e */
[----:B------:R-:W-:Y:S01]  /*11a0*/  UIMAD.WIDE.U32 UR10, UR10, 0x8, UR14 ;  /* 0x000000080a0a78a5 */ /* 0x000fe2000f8e000e */
[----:B------:R-:W-:-:S04]  /*11b0*/  IMAD.WIDE R8, R7, 0x8, R8 ;  /* 0x0000000807087825 */ /* 0x000fc800078e0208 */
[----:B------:R-:W-:Y:S01]  /*11c0*/  IMAD.U32 R16, RZ, RZ, UR8 ;  /* 0x00000008ff107e24 */ /* 0x000fe2000f8e00ff */
[----:B------:R-:W-:Y:S01]  /*11d0*/  MOV R18, UR10 ;  /* 0x0000000a00127c02 */ /* 0x000fe20008000f00 */
[----:B------:R-:W-:Y:S02]  /*11e0*/  IMAD.U32 R17, RZ, RZ, UR9 ;  /* 0x00000009ff117e24 */ /* 0x000fe4000f8e00ff */
[----:B------:R-:W-:Y:S02]  /*11f0*/  IMAD.WIDE R12, R13, 0x8, R8 ;  /* 0x000000080d0c7825 */ /* 0x000fe400078e0208 */
[----:B------:R-:W2:Y:S02]  /*1200*/  LDG.E.64 R8, desc[UR16][R8.64] ;  /* 0x0000001008087981 */ /* 0x000ea4000c1e1b00 */
[----:B------:R-:W-:Y:S02]  /*1210*/  IMAD.U32 R19, RZ, RZ, UR11 ;  /* 0x0000000bff137e24 */ /* 0x000fe4000f8e00ff */
[----:B------:R-:W2:Y:S04]  /*1220*/  LDG.E.64 R10, desc[UR16][R16.64] ;  /* 0x00000010100a7981 */ /* 0x000ea8000c1e1b00 */
[----:B------:R-:W3:Y:S04]  /*1230*/  LDG.E.64 R12, desc[UR16][R12.64] ;  /* 0x000000100c0c7981 */ /* 0x000ee8000c1e1b00 */
[----:B------:R-:W3:Y:S01]  /*1240*/  LDG.E.64 R14, desc[UR16][R18.64] ;  /* 0x00000010120e7981 */ /* 0x000ee2000c1e1b00 */
[----:B------:R-:W-:-:S04]  /*1250*/  IMAD R20, R3, UR5, R4 ;  /* 0x0000000503147c24 */ /* 0x000fc8000f8e0204 */
[----:B------:R-:W-:-:S04]  /*1260*/  IMAD R20, R20, 0x8, R5 ;  /* 0x0000000814147824 */ /* 0x000fc800078e0205 */
[----:B------:R-:W-:Y:S01]  /*1270*/  IMAD R7, R3, 0x8, R20 ;  /* 0x0000000803077824 */ /* 0x000fe200078e0214 */
[----:B------:R-:W-:Y:S01]  /*1280*/  UIADD3 UR5, UPT, UPT, UR5, 0x2, URZ ;  /* 0x0000000205057890 */ /* 0x000fe2000fffe0ff */
[----:B--2---:R-:W-:Y:S02]  /*1290*/  DADD R10, R8, R10 ;  /* 0x00000000080a7229 */ /* 0x004fe4000000000a */
[----:B---3--:R-:W-:-:S05]  /*12a0*/  DADD R14, R12, R14 ;  /* 0x000000000c0e7229 */ /* 0x008fca000000000e */
[----:B------:R2:W-:Y:S04]  /*12b0*/  STS.64 [R20], R10 ;  /* 0x0000000a14007388 */ /* 0x0005e80000000a00 */
[----:B------:R2:W-:Y:S02]  /*12c0*/  STS.64 [R7], R14 ;  /* 0x0000000e07007388 */ /* 0x0005e40000000a00 */
.L_x_12:
[----:B------:R-:W-:Y:S05]  /*12d0*/  BRA.U UP3, `(.L_x_10) ;  /* 0x0000000103447547 */ /* 0x000fea000b800000 */
[----:B0-2---:R-:W0:Y:S01]  /*12e0*/  LDC R7, c[0x0][0x398] ;  /* 0x0000e600ff077b82 */ /* 0x005e220000000800 */
[----:B------:R-:W2:Y:S01]  /*12f0*/  LDCU UR8, c[0x0][0x3a0] ;  /* 0x00007400ff0877ac */ /* 0x000ea20008000800 */
[----:B------:R-:W1:Y:S01]  /*1300*/  LDCU.128 UR12, c[0x0][0x380] ;  /* 0x00007000ff0c77ac */ /* 0x000e620008000c00 */
[----:B--2---:R-:W-:Y:S01]  /*1310*/  UIMAD UR8, UR5, UR8, UR4 ;  /* 0x00000008050872a4 */ /* 0x004fe2000f8e0204 */
[----:B-1----:R-:W-:-:S03]  /*1320*/  MOV R8, UR12 ;  /* 0x0000000c00087c02 */ /* 0x002fc60008000f00 */
[----:B------:R-:W-:Y:S01]  /*1330*/  UIMAD.WIDE.U32 UR8, UR8, 0x8, UR14 ;  /* 0x00000008080878a5 */ /* 0x000fe2000f8e000e */
[----:B------:R-:W-:Y:S02]  /*1340*/  IMAD.U32 R9, RZ, RZ, UR13 ;  /* 0x0000000dff097e24 */ /* 0x000fe4000f8e00ff */
[----:B0-----:R-:W-:-:S03]  /*1350*/  IMAD R7, R7, UR5, R2 ;  /* 0x0000000507077c24 */ /* 0x001fc6000f8e0202 */
[----:B------:R-:W-:Y:S02]  /*1360*/  IMAD.U32 R12, RZ, RZ, UR8 ;  /* 0x00000008ff0c7e24 */ /* 0x000fe4000f8e00ff */
[----:B------:R-:W-:-:S04]  /*1370*/  IMAD.WIDE R8, R7, 0x8, R8 ;  /* 0x0000000807087825 */ /* 0x000fc800078e0208 */
[----:B------:R-:W-:Y:S02]  /*1380*/  IMAD.U32 R13, RZ, RZ, UR9 ;  /* 0x00000009ff0d7e24 */ /* 0x000fe4000f8e00ff */
[----:B------:R-:W2:Y:S04]  /*1390*/  LDG.E.64 R8, desc[UR16][R8.64] ;  /* 0x0000001008087981 */ /* 0x000ea8000c1e1b00 */
[----:B------:R-:W2:Y:S01]  /*13a0*/  LDG.E.64 R10, desc[UR16][R12.64] ;  /* 0x000000100c0a7981 */ /* 0x000ea2000c1e1b00 */
[----:B------:R-:W-:-:S05]  /*13b0*/  IMAD R14, R3, UR5, R4 ;  /* 0x00000005030e7c24 */ /* 0x000fca000f8e0204 */
[----:B------:R-:W-:Y:S01]  /*13c0*/  LEA R7, R14, R5, 0x3 ;  /* 0x000000050e077211 */ /* 0x000fe200078e18ff */
[----:B--2---:R-:W-:-:S07]  /*13d0*/  DADD R10, R8, R10 ;  /* 0x00000000080a7229 */ /* 0x004fce000000000a */
[----:B------:R3:W-:Y:S04]  /*13e0*/  STS.64 [R7], R10 ;  /* 0x0000000a07007388 */ /* 0x0007e80000000a00 */
.L_x_10:
[----:B0123--:R0:W1:Y:S01]  /*13f0*/  LDS.64 R10, [R0] ;  /* 0x00000000000a7984 */ /* 0x00f0620000000a00 */
[----:B------:R-:W2:Y:S01]  /*1400*/  LDCU UR7, c[0x0][0x39c] ;  /* 0x00007380ff0777ac */ /* 0x000ea20008000800 */
[----:B------:R-:W-:Y:S02]  /*1410*/  IMAD.MOV.U32 R14, RZ, RZ, RZ ;  /* 0x000000ffff0e7224 */ /* 0x000fe400078e00ff */
[----:B------:R-:W-:Y:S01]  /*1420*/  IMAD.U32 R7, RZ, RZ, UR18 ;  /* 0x00000012ff077e24 */ /* 0x000fe2000f8e00ff */
[----:B--2---:R-:W-:-:S04]  /*1430*/  UIADD3 UR5, UPT, UPT, UR7, -0x2, URZ ;  /* 0xfffffffe07057890 */ /* 0x004fc8000fffe0ff */
[----:B------:R-:W-:-:S09]  /*1440*/  UISETP.GE.U32.AND UP2, UPT, UR5, 0x7, UPT ;  /* 0x000000070500788c */ /* 0x000fd2000bf46070 */
[----:B0-----:R-:W-:Y:S05]  /*1450*/  BRA.U !UP2, `(.L_x_13) ;  /* 0x000000010ae07547 */ /* 0x001fea000b800000 */
[----:B------:R-:W-:Y:S01]  /*1460*/  IMAD.MOV.U32 R16, RZ, RZ, RZ ;  /* 0x000000ffff107224 */ /* 0x000fe200078e00ff */
[----:B------:R-:W-:Y:S01]  /*1470*/  MOV R7, UR18 ;  /* 0x0000001200077c02 */ /* 0x000fe20008000f00 */
[----:B------:R-:W-:-:S12]  /*1480*/  ULOP3.LUT UR5, UR18, 0xfffffff8, URZ, 0xc0, !UPT ;  /* 0xfffffff812057892 */ /* 0x000fd8000f8ec0ff */
.L_x_14:
[----:B------:R-:W-:-:S04]  /*1490*/  IMAD R8, R3, R16, R4 ;  /* 0x0000001003087224 */ /* 0x000fc800078e0204 */
[----:B------:R-:W-:-:S04]  /*14a0*/  IMAD R20, R8, 0x8, R5 ;  /* 0x0000000808147824 */ /* 0x000fc800078e0205 */
[C---:B------:R-:W-:Y:S01]  /*14b0*/  IMAD R22, R3.reuse, 0x8, R20 ;  /* 0x0000000803167824 */ /* 0x040fe200078e0214 */
[----:B------:R0:W1:Y:S03]  /*14c0*/  LDS.64 R18, [R20] ;  /* 0x0000000014127984 */ /* 0x0000660000000a00 */
[C---:B------:R-:W-:Y:S01]  /*14d0*/  IMAD R24, R3.reuse, 0x8, R22 ;  /* 0x0000000803187824 */ /* 0x040fe200078e0216 */
[----:B------:R2:W3:Y:S04]  /*14e0*/  LDS.64 R14, [R22] ;  /* 0x00000000160e7984 */ /* 0x0004e80000000a00 */
[----:B------:R-:W4:Y:S01]  /*14f0*/  LDS.64 R12, [R24] ;  /* 0x00000000180c7984 */ /* 0x000f220000000a00 */
[----:B------:R-:W-:-:S05]  /*1500*/  LEA R26, R3, R24, 0x3 ;  /* 0x00000018031a7211 */ /* 0x000fca00078e18ff */
[----:B------:R-:W5:Y:S01]  /*1510*/  LDS.64 R8, [R26] ;  /* 0x000000001a087984 */ /* 0x000f620000000a00 */
[----:B------:R-:W-:-:S04]  /*1520*/  IMAD R28, R3, 0x8, R26 ;  /* 0x00000008031c7824 */ /* 0x000fc800078e021a */
[----:B0-----:R-:W-:-:S04]  /*1530*/  IMAD R20, R3, 0x8, R28 ;  /* 0x0000000803147824 */ /* 0x001fc800078e021c */
[----:B--2---:R-:W-:Y:S01]  /*1540*/  IMAD R22, R3, 0x8, R20 ;  /* 0x0000000803167824 */ /* 0x004fe200078e0214 */
[----:B-1----:R-:W-:-:S06]  /*1550*/  DSETP.GT.AND P5, PT, R18, R10, PT ;  /* 0x0000000a1200722a */ /* 0x002fcc0003fa4000 */
[----:B------:R-:W-:Y:S02]  /*1560*/  FSEL R18, R18, R10, P5 ;  /* 0x0000000a12127208 */ /* 0x000fe40002800000 */
[----:B------:R-:W-:Y:S02]  /*1570*/  FSEL R19, R19, R11, P5 ;  /* 0x0000000b13137208 */ /* 0x000fe40002800000 */
[----:B------:R-:W0:Y:S01]  /*1580*/  LDS.64 R10, [R28] ;  /* 0x000000001c0a7984 */ /* 0x000e220000000a00 */
[----:B------:R-:W-:-:S03]  /*1590*/  SEL R7, R16, R7, P5 ;  /* 0x0000000710077207 */ /* 0x000fc60002800000 */
[----:B---3--:R-:W-:-:S06]  /*15a0*/  DSETP.GT.AND P0, PT, R14, R18, PT ;  /* 0x000000120e00722a */ /* 0x008fcc0003f04000 */
[----:B------:R-:W-:Y:S02]  /*15b0*/  FSEL R18, R14, R18, P0 ;  /* 0x000000120e127208 */ /* 0x000fe40000000000 */
[----:B------:R-:W-:Y:S02]  /*15c0*/  FSEL R19, R15, R19, P0 ;  /* 0x000000130f137208 */ /* 0x000fe40000000000 */
[----:B------:R-:W1:Y:S04]  /*15d0*/  LDS.64 R14, [R20] ;  /* 0x00000000140e7984 */ /* 0x000e680000000a00 */
[----:B----4-:R-:W-:Y:S01]  /*15e0*/  DSETP.GT.AND P1, PT, R12, R18, PT ;  /* 0x000000120c00722a */ /* 0x010fe20003f24000 */
[----:B------:R-:W-:-:S05]  /*15f0*/  @P0 VIADD R7, R16, 0x1 ;  /* 0x0000000110070836 */ /* 0x000fca0000000000 */
[----:B------:R-:W-:Y:S02]  /*1600*/  FSEL R18, R12, R18, P1 ;  /* 0x000000120c127208 */ /* 0x000fe40000800000 */
[----:B------:R-:W-:Y:S02]  /*1610*/  FSEL R19, R13, R19, P1 ;  /* 0x000000130d137208 */ /* 0x000fe40000800000 */
[----:B------:R-:W2:Y:S04]  /*1620*/  LDS.64 R12, [R22] ;  /* 0x00000000160c7984 */ /* 0x000ea80000000a00 */
[----:B-----5:R-:W-:Y:S01]  /*1630*/  DSETP.GT.AND P2, PT, R8, R18, PT ;  /* 0x000000120800722a */ /* 0x020fe20003f44000 */
[----:B------:R-:W-:-:S05]  /*1640*/  @P1 VIADD R7, R16, 0x2 ;  /* 0x0000000210071836 */ /* 0x000fca0000000000 */
[----:B------:R-:W-:Y:S02]  /*1650*/  FSEL R18, R8, R18, P2 ;  /* 0x0000001208127208 */ /* 0x000fe40001000000 */
[----:B------:R-:W-:Y:S02]  /*1660*/  LEA R8, R3, R22, 0x3 ;  /* 0x0000001603087211 */ /* 0x000fe400078e18ff */
[----:B------:R-:W-:-:S04]  /*1670*/  FSEL R19, R9, R19, P2 ;  /* 0x0000001309137208 */ /* 0x000fc80001000000 */
[----:B------:R-:W3:Y:S01]  /*1680*/  LDS.64 R8, [R8] ;  /* 0x0000000008087984 */ /* 0x000ee20000000a00 */
[----:B------:R-:W-:Y:S01]  /*1690*/  @P2 VIADD R7, R16, 0x3 ;  /* 0x0000000310072836 */ /* 0x000fe20000000000 */
[----:B0-----:R-:W-:-:S06]  /*16a0*/  DSETP.GT.AND P3, PT, R10, R18, PT ;  /* 0x000000120a00722a */ /* 0x001fcc0003f64000 */
[----:B------:R-:W-:Y:S02]  /*16b0*/  FSEL R10, R10, R18, P3 ;  /* 0x000000120a0a7208 */ /* 0x000fe40001800000 */
[----:B------:R-:W-:-:S06]  /*16c0*/  FSEL R11, R11, R19, P3 ;  /* 0x000000130b0b7208 */ /* 0x000fcc0001800000 */
[----:B-1----:R-:W-:Y:S01]  /*16d0*/  DSETP.GT.AND P4, PT, R14, R10, PT ;  /* 0x0000000a0e00722a */ /* 0x002fe20003f84000 */
[----:B------:R-:W-:-:S05]  /*16e0*/  @P3 IADD3 R7, PT, PT, R16, 0x4, RZ ;  /* 0x0000000410073810 */ /* 0x000fca0007ffe0ff */
[----:B------:R-:W-:Y:S02]  /*16f0*/  FSEL R10, R14, R10, P4 ;  /* 0x0000000a0e0a7208 */ /* 0x000fe40002000000 */
[----:B------:R-:W-:-:S06]  /*1700*/  FSEL R11, R15, R11, P4 ;  /* 0x0000000b0f0b7208 */ /* 0x000fcc0002000000 */
[----:B--2---:R-:W-:Y:S01]  /*1710*/  DSETP.GT.AND P5, PT, R12, R10, PT ;  /* 0x0000000a0c00722a */ /* 0x004fe20003fa4000 */
[----:B------:R-:W-:-:S05]  /*1720*/  @P4 VIADD R7, R16, 0x5 ;  /* 0x0000000510074836 */ /* 0x000fca0000000000 */
[----:B------:R-:W-:Y:S02]  /*1730*/  FSEL R10, R12, R10, P5 ;  /* 0x0000000a0c0a7208 */ /* 0x000fe40002800000 */
[----:B------:R-:W-:-:S06]  /*1740*/  FSEL R11, R13, R11, P5 ;  /* 0x0000000b0d0b7208 */ /* 0x000fcc0002800000 */
[----:B---3--:R-:W-:Y:S01]  /*1750*/  DSETP.GT.AND P0, PT, R8, R10, PT ;  /* 0x0000000a0800722a */ /* 0x008fe20003f04000 */
[----:B------:R-:W-:-:S05]  /*1760*/  @P5 VIADD R7, R16, 0x6 ;  /* 0x0000000610075836 */ /* 0x000fca0000000000 */
[----:B------:R-:W-:Y:S02]  /*1770*/  FSEL R10, R8, R10, P0 ;  /* 0x0000000a080a7208 */ /* 0x000fe40000000000 */
[----:B------:R-:W-:-:S06]  /*1780*/  FSEL R11, R9, R11, P0 ;  /* 0x0000000b090b7208 */ /* 0x000fcc0000000000 */
[C---:B------:R-:W-:Y:S01]  /*1790*/  @P0 VIADD R7, R16.reuse, 0x7 ;  /* 0x0000000710070836 */ /* 0x040fe20000000000 */
[----:B------:R-:W-:-:S04]  /*17a0*/  IADD3 R16, PT, PT, R16, 0x8, RZ ;  /* 0x0000000810107810 */ /* 0x000fc80007ffe0ff */
[----:B------:R-:W-:-:S13]  /*17b0*/  ISETP.NE.AND P1, PT, R16, UR5, PT ;  /* 0x0000000510007c0c */ /* 0x000fda000bf25270 */
[----:B------:R-:W-:Y:S05]  /*17c0*/  @P1 BRA `(.L_x_14) ;  /* 0xfffffffc00301947 */ /* 0x000fea000383ffff */
[----:B------:R-:W-:-:S07]  /*17d0*/  IMAD.U32 R14, RZ, RZ, UR5 ;  /* 0x00000005ff0e7e24 */ /* 0x000fce000f8e00ff */
.L_x_13:
[----:B------:R-:W-:-:S09]  /*17e0*/  ULOP3.LUT UP2, URZ, UR18, 0x7, URZ, 0xc0, !UPT ;  /* 0x0000000712ff7892 */ /* 0x000fd2000f84c0ff */
[----:B------:R-:W-:Y:S05]  /*17f0*/  BRA.U !UP2, `(.L_x_15) ;  /* 0x000000010ad47547 */ /* 0x000fea000b800000 */
[----:B------:R-:W-:-:S04]  /*1800*/  UIADD3 UR18, UPT, UPT, UR7, -0x1, URZ ;  /* 0xffffffff07127890 */ /* 0x000fc8000fffe0ff */
[----:B------:R-:W-:Y:S01]  /*1810*/  ULOP3.LUT UP2, URZ, UR18, 0x3, URZ, 0xc0, !UPT ;  /* 0x0000000312ff7892 */ /* 0x000fe2000f84c0ff */
[----:B------:R-:W-:Y:S10]  /*1820*/  BRA.U !UP1, `(.L_x_16) ;  /* 0x0000000109687547 */ /* 0x000ff4000b800000 */
[----:B------:R-:W-:-:S04]  /*1830*/  IMAD R8, R14, R3, R4 ;  /* 0x000000030e087224 */ /* 0x000fc800078e0204 */
[----:B------:R-:W-:-:S04]  /*1840*/  IMAD R20, R8, 0x8, R5 ;  /* 0x0000000808147824 */ /* 0x000fc800078e0205 */
[C---:B------:R-:W-:Y:S01]  /*1850*/  IMAD R22, R3.reuse, 0x8, R20 ;  /* 0x0000000803167824 */ /* 0x040fe200078e0214 */
[----:B------:R-:W1:Y:S04]  /*1860*/  LDS.64 R16, [R20] ;  /* 0x0000000014107984 */ /* 0x000e680000000a00 */
[----:B------:R-:W0:Y:S01]  /*1870*/  LDS.64 R18, [R22] ;  /* 0x0000000016127984 */ /* 0x000e220000000a00 */
[----:B------:R-:W-:-:S05]  /*1880*/  LEA R24, R3, R22, 0x3 ;  /* 0x0000001603187211 */ /* 0x000fca00078e18ff */
[----:B------:R-:W2:Y:S01]  /*1890*/  LDS.64 R12, [R24] ;  /* 0x00000000180c7984 */ /* 0x000ea20000000a00 */
[----:B------:R-:W-:-:S06]  /*18a0*/  IMAD R8, R3, 0x8, R24 ;  /* 0x0000000803087824 */ /* 0x000fcc00078e0218 */
[----:B------:R-:W3:Y:S01]  /*18b0*/  LDS.64 R8, [R8] ;  /* 0x0000000008087984 */ /* 0x000ee20000000a00 */
[----:B-1----:R-:W-:-:S06]  /*18c0*/  DSETP.GT.AND P0, PT, R16, R10, PT ;  /* 0x0000000a1000722a */ /* 0x002fcc0003f04000 */
[----:B------:R-:W-:Y:S02]  /*18d0*/  FSEL R10, R16, R10, P0 ;  /* 0x0000000a100a7208 */ /* 0x000fe40000000000 */
[----:B------:R-:W-:Y:S02]  /*18e0*/  FSEL R11, R17, R11, P0 ;  /* 0x0000000b110b7208 */ /* 0x000fe40000000000 */
[----:B------:R-:W-:-:S04]  /*18f0*/  SEL R7, R14, R7, P0 ;  /* 0x000000070e077207 */ /* 0x000fc80000000000 */
[----:B0-----:R-:W-:-:S06]  /*1900*/  DSETP.GT.AND P1, PT, R18, R10, PT ;  /* 0x0000000a1200722a */ /* 0x001fcc0003f24000 */
        /* <DEDUP_REMOVED lines=10> */
[C---:B------:R-:W-:Y:S01]  /*19b0*/  @P3 IADD3 R7, PT, PT, R14.reuse, 0x3, RZ ;  /* 0x000000030e073810 */ /* 0x040fe20007ffe0ff */
[----:B------:R-:W-:-:S07]  /*19c0*/  VIADD R14, R14, 0x4 ;  /* 0x000000040e0e7836 */ /* 0x000fce0000000000 */
.L_x_16:
[----:B------:R-:W-:Y:S05]  /*19d0*/  BRA.U !UP2, `(.L_x_15) ;  /* 0x000000010a5c7547 */ /* 0x000fea000b800000 */
[----:B------:R-:W-:-:S04]  /*19e0*/  ULOP3.LUT UR5, UR7, 0x1, URZ, 0xc0, !UPT ;  /* 0x0000000107057892 */ /* 0x000fc8000f8ec0ff */
[----:B------:R-:W-:-:S06]  /*19f0*/  UISETP.NE.U32.AND UP2, UPT, UR5, 0x1, UPT ;  /* 0x000000010500788c */ /* 0x000fcc000bf45070 */
[----:B------:R-:W-:Y:S01]  /*1a00*/  PLOP3.LUT P2, PT, PT, PT, UP2, 0x80, 0x8 ;  /* 0x000000000008781c */ /* 0x000fe20003f4f028 */
[----:B------:R-:W-:-:S12]  /*1a10*/  BRA.U !UP0, `(.L_x_17) ;  /* 0x0000000108387547 */ /* 0x000fd8000b800000 */
[----:B------:R-:W-:-:S04]  /*1a20*/  IMAD R8, R14, R3, R4 ;  /* 0x000000030e087224 */ /* 0x000fc800078e0204 */
[----:B------:R-:W-:-:S04]  /*1a30*/  IMAD R16, R8, 0x8, R5 ;  /* 0x0000000808107824 */ /* 0x000fc800078e0205 */
[----:B------:R-:W-:Y:S01]  /*1a40*/  IMAD R12, R3, 0x8, R16 ;  /* 0x00000008030c7824 */ /* 0x000fe200078e0210 */
[----:B------:R-:W1:Y:S05]  /*1a50*/  LDS.64 R8, [R16] ;  /* 0x0000000010087984 */ /* 0x000e6a0000000a00 */
[----:B------:R-:W0:Y:S01]  /*1a60*/  LDS.64 R12, [R12] ;  /* 0x000000000c0c7984 */ /* 0x000e220000000a00 */
[----:B-1----:R-:W-:-:S06]  /*1a70*/  DSETP.GT.AND P0, PT, R8, R10, PT ;  /* 0x0000000a0800722a */ /* 0x002fcc0003f04000 */
[----:B------:R-:W-:Y:S02]  /*1a80*/  FSEL R8, R8, R10, P0 ;  /* 0x0000000a08087208 */ /* 0x000fe40000000000 */
[----:B------:R-:W-:Y:S02]  /*1a90*/  FSEL R9, R9, R11, P0 ;  /* 0x0000000b09097208 */ /* 0x000fe40000000000 */
[----:B------:R-:W-:-:S04]  /*1aa0*/  SEL R7, R14, R7, P0 ;  /* 0x000000070e077207 */ /* 0x000fc80000000000 */
[----:B0-----:R-:W-:-:S06]  /*1ab0*/  DSETP.GT.AND P1, PT, R12, R8, PT ;  /* 0x000000080c00722a */ /* 0x001fcc0003f24000 */
[----:B------:R-:W-:Y:S02]  /*1ac0*/  FSEL R10, R12, R8, P1 ;  /* 0x000000080c0a7208 */ /* 0x000fe40000800000 */
[----:B------:R-:W-:-:S06]  /*1ad0*/  FSEL R11, R13, R9, P1 ;  /* 0x000000090d0b7208 */ /* 0x000fcc0000800000 */
[C---:B------:R-:W-:Y:S01]  /*1ae0*/  @P1 IADD3 R7, PT, PT, R14.reuse, 0x1, RZ ;  /* 0x000000010e071810 */ /* 0x040fe20007ffe0ff */
[----:B------:R-:W-:-:S07]  /*1af0*/  VIADD R14, R14, 0x2 ;  /* 0x000000020e0e7836 */ /* 0x000fce0000000000 */
.L_x_17:
[----:B------:R-:W-:-:S04]  /*1b00*/  @P2 IMAD R8, R3, R14, R4 ;  /* 0x0000000e03082224 */ /* 0x000fc800078e0204 */
[----:B------:R-:W-:-:S06]  /*1b10*/  @P2 IMAD R8, R8, 0x8, R5 ;  /* 0x0000000808082824 */ /* 0x000fcc00078e0205 */
[----:B------:R-:W1:Y:S02]  /*1b20*/  @P2 LDS.64 R8, [R8] ;  /* 0x0000000008082984 */ /* 0x000e640000000a00 */
[----:B-1----:R-:W-:-:S06]  /*1b30*/  @P2 DSETP.GT.AND P0, PT, R8, R10, PT ;  /* 0x0000000a0800222a */ /* 0x002fcc0003f04000 */
[----:B------:R-:W-:-:S08]  /*1b40*/  @P2 SEL R7, R14, R7, P0 ;  /* 0x000000070e072207 */ /* 0x000fd00000000000 */
.L_x_15:
[----:B------:R-:W0:Y:S01]  /*1b50*/  S2UR UR8, SR_CgaCtaId ;  /* 0x00000000000879c3 */ /* 0x000e220000008800 */
[----:B------:R-:W-:Y:S01]  /*1b60*/  UMOV UR5, 0x400 ;  /* 0x0000040000057882 */ /* 0x000fe20000000000 */
[----:B------:R-:W-:Y:S01]  /*1b70*/  IMAD R7, R3, R7, R4 ;  /* 0x0000000703077224 */ /* 0x000fe200078e0204 */
[----:B------:R-:W-:-:S05]  /*1b80*/  UIADD3 UR4, UPT, UPT, UR4, 0x1, URZ ;  /* 0x0000000104047890 */ /* 0x000fca000fffe0ff */
[----:B------:R-:W2:Y:S01]  /*1b90*/  LDC R20, c[0x0][0x3a0] ;  /* 0x0000e800ff147b82 */ /* 0x000ea20000000800 */
[----:B0-----:R-:W-:-:S06]  /*1ba0*/  ULEA UR5, UR8, UR5, 0x18 ;  /* 0x0000000508057291 */ /* 0x001fcc000f8ec0ff */
[----:B------:R-:W-:Y:S02]  /*1bb0*/  LEA R7, R7, UR5, 0x3 ;  /* 0x0000000507077c11 */ /* 0x000fe4000f8e18ff */
[----:B--2---:R-:W-:-:S03]  /*1bc0*/  ISETP.NE.AND P0, PT, R20, UR4, PT ;  /* 0x0000000414007c0c */ /* 0x004fc6000bf05270 */
[----:B------:R-:W0:Y:S02]  /*1bd0*/  LDS.64 R8, [R7] ;  /* 0x0000000007087984 */ /* 0x000e240000000a00 */
[----:B0-----:R-:W-:-:S07]  /*1be0*/  DADD R8, R8, 1 ;  /* 0x3ff0000008087429 */ /* 0x001fce0000000000 */
[----:B------:R0:W-:Y:S01]  /*1bf0*/  STS.64 [R7], R8 ;  /* 0x0000000807007388 */ /* 0x0001e20000000a00 */
[----:B------:R-:W-:Y:S05]  /*1c00*/  @!P0 BRA `(.L_x_5) ;  /* 0x0000000800108947 */ /* 0x000fea0003800000 */
[----:B------:R-:W-:Y:S05]  /*1c10*/  BRA `(.L_x_18) ;  /* 0xffffffe800a87947 */ /* 0x000fea000383ffff */
.L_x_7:
[----:B------:R-:W0:Y:S08]  /*1c20*/  LDC.64 R6, c[0x0][0x380] ;  /* 0x0000e000ff067b82 */ /* 0x000e300000000a00 */
[----:B------:R-:W1:Y:S01]  /*1c30*/  LDC.64 R8, c[0x0][0x388] ;  /* 0x0000e200ff087b82 */ /* 0x000e620000000a00 */
[----:B0-----:R-:W-:-:S06]  /*1c40*/  IMAD.WIDE R6, R2, 0x8, R6 ;  /* 0x0000000802067825 */ /* 0x001fcc00078e0206 */
[----:B------:R-:W2:Y:S04]  /*1c50*/  LDG.E.64 R6, desc[UR16][R6.64] ;  /* 0x0000001006067981 */ /* 0x000ea8000c1e1b00 */
[----:B-1----:R-:W2:Y:S01]  /*1c60*/  LDG.E.64 R8, desc[UR16][R8.64] ;  /* 0x0000001008087981 */ /* 0x002ea2000c1e1b00 */
[----:B------:R-:W-:Y:S01]  /*1c70*/  IMAD R5, R4, 0x8, R5 ;  /* 0x0000000804057824 */ /* 0x000fe200078e0205 */
[----:B------:R-:W-:Y:S01]  /*1c80*/  LEA R0, R12, UR5, 0x3 ;  /* 0x000000050c007c11 */ /* 0x000fe2000f8e18ff */
[----:B------:R-:W0:Y:S02]  /*1c90*/  LDCU.64 UR4, c[0x0][0x388] ;  /* 0x00007100ff0477ac */ /* 0x000e240008000a00 */
[----:B0-----:R-:W-:-:S04]  /*1ca0*/  UIADD3 UR4, UP0, UPT, UR4, 0x8, URZ ;  /* 0x0000000804047890 */ /* 0x001fc8000ff1e0ff */
[----:B------:R-:W-:Y:S01]  /*1cb0*/  UIADD3.X UR5, UPT, UPT, URZ, UR5, URZ, UP0, !UPT ;  /* 0x00000005ff057290 */ /* 0x000fe200087fe4ff */
[----:B--2---:R-:W-:-:S07]  /*1cc0*/  DADD R10, R6, R8 ;  /* 0x00000000060a7229 */ /* 0x004fce0000000008 */
[----:B------:R-:W-:Y:S04]  /*1cd0*/  STS.64 [R5], R10 ;  /* 0x0000000a05007388 */ /* 0x000fe80000000a00 */
[----:B------:R-:W0:Y:S01]  /*1ce0*/  LDS.64 R12, [R0] ;  /* 0x00000000000c7984 */ /* 0x000e220000000a00 */
[----:B------:R-:W-:-:S04]  /*1cf0*/  IADD3 R8, PT, PT, -R20, 0x1, RZ ;  /* 0x0000000114087810 */ /* 0x000fc80007ffe1ff */
[----:B------:R-:W-:Y:S01]  /*1d00*/  ISETP.NE.AND P0, PT, R8, RZ, PT ;  /* 0x000000ff0800720c */ /* 0x000fe20003f05270 */
[----:B0-----:R-:W-:-:S07]  /*1d10*/  DADD R12, R12, 1 ;  /* 0x3ff000000c0c7429 */ /* 0x001fce0000000000 */
[----:B------:R4:W-:Y:S05]  /*1d20*/  STS.64 [R0], R12 ;  /* 0x0000000c00007388 */ /* 0x0009ea0000000a00 */
[----:B------:R-:W-:Y:S05]  /*1d30*/  @!P0 BRA `(.L_x_5) ;  /* 0x0000000400c48947 */ /* 0x000fea0003800000 */
[----:B------:R-:W-:Y:S01]  /*1d40*/  ISETP.GE.AND P0, PT, R8, RZ, PT ;  /* 0x000000ff0800720c */ /* 0x000fe20003f06270 */
[----:B------:R-:W-:Y:S01]  /*1d50*/  IMAD.U32 R11, RZ, RZ, UR5 ;  /* 0x00000005ff0b7e24 */ /* 0x000fe2000f8e00ff */
[----:B------:R-:W-:-:S11]  /*1d60*/  MOV R10, UR4 ;  /* 0x00000004000a7c02 */ /* 0x000fd60008000f00 */
[----:B------:R-:W-:Y:S05]  /*1d70*/  @P0 BRA `(.L_x_19) ;  /* 0x0000000000dc0947 */ /* 0x000fea0003800000 */
[----:B------:R-:W-:Y:S01]  /*1d80*/  IMAD.MOV R9, RZ, RZ, -R8 ;  /* 0x000000ffff097224 */ /* 0x000fe200078e0a08 */
[----:B------:R-:W-:-:S04]  /*1d90*/  PLOP3.LUT P0, PT, PT, PT, PT, 0x80, 0x8 ;  /* 0x000000000008781c */ /* 0x000fc80003f0f070 */
[----:B------:R-:W-:-:S13]  /*1da0*/  ISETP.GT.AND P1, PT, R9, 0x3, PT ;  /* 0x000000030900780c */ /* 0x000fda0003f24270 */
[----:B------:R-:W-:Y:S05]  /*1db0*/  @!P1 BRA `(.L_x_20) ;  /* 0x0000000000789947 */ /* 0x000fea0003800000 */
[----:B------:R-:W-:-:S13]  /*1dc0*/  PLOP3.LUT P0, PT, PT, PT, PT, 0x8, 0x80 ;  /* 0x000000000080781c */ /* 0x000fda0003f0e170 */
.L_x_21:
[----:B------:R-:W2:Y:S04]  /*1dd0*/  LDG.E.64 R18, desc[UR16][R10.64] ;  /* 0x000000100a127981 */ /* 0x000ea8000c1e1b00 */
[----:B0-----:R-:W3:Y:S04]  /*1de0*/  LDG.E.64 R16, desc[UR16][R10.64+0x8] ;  /* 0x000008100a107981 */ /* 0x001ee8000c1e1b00 */
[----:B------:R-:W5:Y:S04]  /*1df0*/  LDG.E.64 R14, desc[UR16][R10.64+0x10] ;  /* 0x000010100a0e7981 */ /* 0x000f68000c1e1b00 */
[----:B----4-:R0:W4:Y:S01]  /*1e00*/  LDG.E.64 R12, desc[UR16][R10.64+0x18] ;  /* 0x000018100a0c7981 */ /* 0x010122000c1e1b00 */
[----:B------:R-:W-:-:S04]  /*1e10*/  IADD3 R8, PT, PT, R8, 0x4, RZ ;  /* 0x0000000408087810 */ /* 0x000fc80007ffe0ff */
[----:B------:R-:W-:Y:S02]  /*1e20*/  ISETP.GE.AND P1, PT, R8, -0x3, PT ;  /* 0xfffffffd0800780c */ /* 0x000fe40003f26270 */
[----:B0-----:R-:W-:-:S05]  /*1e30*/  IADD3 R10, P2, PT, R10, 0x20, RZ ;  /* 0x000000200a0a7810 */ /* 0x001fca0007f5e0ff */
[----:B------:R-:W-:Y:S01]  /*1e40*/  IMAD.X R11, RZ, RZ, R11, P2 ;  /* 0x000000ffff0b7224 */ /* 0x000fe200010e060b */
[C---:B--2---:R-:W-:Y:S02]  /*1e50*/  DADD R18, R6.reuse, R18 ;  /* 0x0000000006127229 */ /* 0x044fe40000000012 */
[----:B---3--:R-:W-:-:S05]  /*1e60*/  DADD R16, R6, R16 ;  /* 0x0000000006107229 */ /* 0x008fca0000000010 */
[----:B------:R-:W-:Y:S01]  /*1e70*/  STS.64 [R5], R18 ;  /* 0x0000001205007388 */ /* 0x000fe20000000a00 */
[----:B-----5:R-:W-:-:S03]  /*1e80*/  DADD R14, R6, R14 ;  /* 0x00000000060e7229 */ /* 0x020fc6000000000e */
[----:B------:R-:W0:Y:S01]  /*1e90*/  LDS.64 R22, [R0] ;  /* 0x0000000000167984 */ /* 0x000e220000000a00 */
[----:B----4-:R-:W-:Y:S02]  /*1ea0*/  DADD R12, R6, R12 ;  /* 0x00000000060c7229 */ /* 0x010fe4000000000c */
[----:B0-----:R-:W-:-:S07]  /*1eb0*/  DADD R22, R22, 1 ;  /* 0x3ff0000016167429 */ /* 0x001fce0000000000 */
[----:B------:R-:W-:Y:S04]  /*1ec0*/  STS.64 [R0], R22 ;  /* 0x0000001600007388 */ /* 0x000fe80000000a00 */
[----:B------:R-:W-:Y:S04]  /*1ed0*/  STS.64 [R5], R16 ;  /* 0x0000001005007388 */ /* 0x000fe80000000a00 */
[----:B------:R-:W0:Y:S02]  /*1ee0*/  LDS.64 R24, [R0] ;  /* 0x0000000000187984 */ /* 0x000e240000000a00 */
        /* <DEDUP_REMOVED lines=9> */
[----:B------:R0:W-:Y:S01]  /*1f80*/  STS.64 [R0], R16 ;  /* 0x0000001000007388 */ /* 0x0001e20000000a00 */
[----:B------:R-:W-:Y:S05]  /*1f90*/  @!P1 BRA `(.L_x_21) ;  /* 0xfffffffc008c9947 */ /* 0x000fea000383ffff */
.L_x_20:
[----:B------:R-:W-:-:S05]  /*1fa0*/  IMAD.MOV R9, RZ, RZ, -R8 ;  /* 0x000000ffff097224 */ /* 0x000fca00078e0a08 */
[----:B------:R-:W-:-:S13]  /*1fb0*/  ISETP.GT.AND P1, PT, R9, 0x1, PT ;  /* 0x000000010900780c */ /* 0x000fda0003f24270 */
[----:B------:R-:W-:Y:S05]  /*1fc0*/  @!P1 BRA `(.L_x_22) ;  /* 0x0000000000409947 */ /* 0x000fea0003800000 */
[----:B------:R-:W2:Y:S04]  /*1fd0*/  LDG.E.64 R14, desc[UR16][R10.64] ;  /* 0x000000100a0e7981 */ /* 0x000ea8000c1e1b00 */
[----:B----4-:R1:W3:Y:S01]  /*1fe0*/  LDG.E.64 R12, desc[UR16][R10.64+0x8] ;  /* 0x000008100a0c7981 */ /* 0x0102e2000c1e1b00 */
[----:B------:R-:W-:Y:S02]  /*1ff0*/  PLOP3.LUT P0, PT, PT, PT, PT, 0x8, 0x80 ;  /* 0x000000000080781c */ /* 0x000fe40003f0e170 */
[----:B------:R-:W-:Y:S02]  /*2000*/  IADD3 R8, PT, PT, R8, 0x2, RZ ;  /* 0x0000000208087810 */ /* 0x000fe40007ffe0ff */
[----:B-1----:R-:W-:-:S05]  /*2010*/  IADD3 R10, P1, PT, R10, 0x10, RZ ;  /* 0x000000100a0a7810 */ /* 0x002fca0007f3e0ff */
[----:B------:R-:W-:Y:S01]  /*2020*/  IMAD.X R11, RZ, RZ, R11, P1 ;  /* 0x000000ffff0b7224 */ /* 0x000fe200008e060b */
[C---:B--2---:R-:W-:Y:S02]  /*2030*/  DADD R14, R6.reuse, R14 ;  /* 0x00000000060e7229 */ /* 0x044fe4000000000e */
[----:B---3--:R-:W-:-:S05]  /*2040*/  DADD R12, R6, R12 ;  /* 0x00000000060c7229 */ /* 0x008fca000000000c */
[----:B------:R-:W-:Y:S04]  /*2050*/  STS.64 [R5], R14 ;  /* 0x0000000e05007388 */ /* 0x000fe80000000a00 */
[----:B0-----:R-:W0:Y:S02]  /*2060*/  LDS.64 R16, [R0] ;  /* 0x0000000000107984 */ /* 0x001e240000000a00 */
[----:B0-----:R-:W-:-:S07]  /*2070*/  DADD R16, R16, 1 ;  /* 0x3ff0000010107429 */ /* 0x001fce0000000000 */
[----:B------:R-:W-:Y:S04]  /*2080*/  STS.64 [R0], R16 ;  /* 0x0000001000007388 */ /* 0x000fe80000000a00 */
[----:B------:R-:W-:Y:S04]  /*2090*/  STS.64 [R5], R12 ;  /* 0x0000000c05007388 */ /* 0x000fe80000000a00 */
[----:B------:R-:W0:Y:S02]  /*20a0*/  LDS.64 R18, [R0] ;  /* 0x0000000000127984 */ /* 0x000e240000000a00 */
[----:B0-----:R-:W-:-:S07]  /*20b0*/  DADD R18, R18, 1 ;  /* 0x3ff0000012127429 */ /* 0x001fce0000000000 */
[----:B------:R1:W-:Y:S04]  /*20c0*/  STS.64 [R0], R18 ;  /* 0x0000001200007388 */ /* 0x0003e80000000a00 */
.L_x_22:
[----:B------:R-:W-:-:S13]  /*20d0*/  ISETP.EQ.AND P1, PT, R8, RZ, PT ;  /* 0x000000ff0800720c */ /* 0x000fda0003f22270 */
[----:B------:R-:W-:Y:S05]  /*20e0*/  @!P0 BRA P1, `(.L_x_5) ;  /* 0x0000000000d88947 */ /* 0x000fea0000800000 */
.L_x_19:
[----:B--2-4-:R2:W3:Y:S01]  /*20f0*/  LDG.E.64 R12, desc[UR16][R10.64] ;  /* 0x000000100a0c7981 */ /* 0x0144e2000c1e1b00 */
[----:B------:R-:W-:-:S05]  /*2100*/  VIADD R8, R8, 0x1 ;  /* 0x0000000108087836 */ /* 0x000fca0000000000 */
[----:B------:R-:W-:Y:S02]  /*2110*/  ISETP.NE.AND P0, PT, R8, RZ, PT ;  /* 0x000000ff0800720c */ /* 0x000fe40003f05270 */
[----:B--2---:R-:W-:-:S04]  /*2120*/  IADD3 R10, P1, PT, R10, 0x8, RZ ;  /* 0x000000080a0a7810 */ /* 0x004fc80007f3e0ff */
[----:B------:R-:W-:Y:S01]  /*2130*/  IADD3.X R11, PT, PT, RZ, R11, RZ, P1, !PT ;  /* 0x0000000bff0b7210 */ /* 0x000fe20000ffe4ff */
[----:B---3--:R-:W-:-:S07]  /*2140*/  DADD R12, R6, R12 ;  /* 0x00000000060c7229 */ /* 0x008fce000000000c */
[----:B------:R-:W-:Y:S04]  /*2150*/  STS.64 [R5], R12 ;  /* 0x0000000c05007388 */ /* 0x000fe80000000a00 */
[----:B------:R-:W2:Y:S02]  /*2160*/  LDS.64 R14, [R0] ;  /* 0x00000000000e7984 */ /* 0x000ea40000000a00 */
[----:B--2---:R-:W-:-:S07]  /*2170*/  DADD R14, R14, 1 ;  /* 0x3ff000000e0e7429 */ /* 0x004fce0000000000 */
[----:B------:R2:W-:Y:S01]  /*2180*/  STS.64 [R0], R14 ;  /* 0x0000000e00007388 */ /* 0x0005e20000000a00 */
[----:B------:R-:W-:Y:S05]  /*2190*/  @P0 BRA `(.L_x_19) ;  /* 0xfffffffc00d40947 */ /* 0x000fea000383ffff */
[----:B------:R-:W-:Y:S05]  /*21a0*/  BRA `(.L_x_5) ;  /* 0x0000000000a87947 */ /* 0x000fea0003800000 */
.L_x_6:
[C---:B-12---:R-:W-:Y:S01]  /*21b0*/  VIADD R0, R20.reuse, 0xffffffff ;  /* 0xffffffff14007836 */ /* 0x046fe20000000000 */
[----:B------:R-:W-:-:S04]  /*21c0*/  LOP3.LUT R8, R20, 0x7, RZ, 0xc0, !PT ;  /* 0x0000000714087812 */ /* 0x000fc800078ec0ff */
[----:B------:R-:W-:Y:S02]  /*21d0*/  ISETP.GE.U32.AND P0, PT, R0, 0x7, PT ;  /* 0x000000070000780c */ /* 0x000fe40003f06070 */
[----:B------:R-:W-:-:S11]  /*21e0*/  LEA R0, R12, UR5, 0x3 ;  /* 0x000000050c007c11 */ /* 0x000fd6000f8e18ff */
[----:B------:R-:W-:Y:S05]  /*21f0*/  @!P0 BRA `(.L_x_23) ;  /* 0x00000000003c8947 */ /* 0x000fea0003800000 */
[----:B------:R0:W1:Y:S01]  /*2200*/  LDS.64 R6, [R0] ;  /* 0x0000000000067984 */ /* 0x0000620000000a00 */
[----:B------:R-:W-:Y:S01]  /*2210*/  LOP3.LUT R5, R20, 0x7ffffff8, RZ, 0xc0, !PT ;  /* 0x7ffffff814057812 */ /* 0x000fe200078ec0ff */
[----:B------:R-:W-:-:S06]  /*2220*/  UMOV UR4, URZ ;  /* 0x000000ff00047c82 */ /* 0x000fcc0008000000 */
.L_x_24:
[----:B-1----:R-:W-:Y:S01]  /*2230*/  DADD R6, R6, 1 ;  /* 0x3ff0000006067429 */ /* 0x002fe20000000000 */
[----:B------:R-:W-:-:S06]  /*2240*/  UIADD3 UR4, UPT, UPT, UR4, 0x8, URZ ;  /* 0x0000000804047890 */ /* 0x000fcc000fffe0ff */
[----:B------:R-:W-:Y:S01]  /*2250*/  ISETP.NE.AND P0, PT, R5, UR4, PT ;  /* 0x0000000405007c0c */ /* 0x000fe2000bf05270 */
[----:B------:R-:W-:-:S08]  /*2260*/  DADD R6, R6, 1 ;  /* 0x3ff0000006067429 */ /* 0x000fd00000000000 */
[----:B------:R-:W-:-:S08]  /*2270*/  DADD R6, R6, 1 ;  /* 0x3ff0000006067429 */ /* 0x000fd00000000000 */
[----:B------:R-:W-:-:S08]  /*2280*/  DADD R6, R6, 1 ;  /* 0x3ff0000006067429 */ /* 0x000fd00000000000 */
[----:B------:R-:W-:-:S08]  /*2290*/  DADD R6, R6, 1 ;  /* 0x3ff0000006067429 */ /* 0x000fd00000000000 */
[----:B------:R-:W-:-:S08]  /*22a0*/  DADD R6, R6, 1 ;  /* 0x3ff0000006067429 */ /* 0x000fd00000000000 */
[----:B------:R-:W-:-:S08]  /*22b0*/  DADD R6, R6, 1 ;  /* 0x3ff0000006067429 */ /* 0x000fd00000000000 */
[----:B------:R-:W-:Y:S01]  /*22c0*/  DADD R6, R6, 1 ;  /* 0x3ff0000006067429 */ /* 0x000fe20000000000 */
[----:B------:R-:W-:Y:S10]  /*22d0*/  @P0 BRA `(.L_x_24) ;  /* 0xfffffffc00d40947 */ /* 0x000ff4000383ffff */
[----:B------:R1:W-:Y:S02]  /*22e0*/  STS.64 [R0], R6 ;  /* 0x0000000600007388 */ /* 0x0003e40000000a00 */
.L_x_23:
[----:B------:R-:W-:-:S13]  /*22f0*/  ISETP.NE.AND P0, PT, R8, RZ, PT ;  /* 0x000000ff0800720c */ /* 0x000fda0003f05270 */
[----:B------:R-:W-:Y:S05]  /*2300*/  @!P0 BRA `(.L_x_5) ;  /* 0x0000000000508947 */ /* 0x000fea0003800000 */
[----:B------:R-:W-:Y:S02]  /*2310*/  ISETP.GE.U32.AND P0, PT, R8, 0x4, PT ;  /* 0x000000040800780c */ /* 0x000fe40003f06070 */
[----:B------:R-:W-:-:S11]  /*2320*/  LOP3.LUT R5, R20, 0x3, RZ, 0xc0, !PT ;  /* 0x0000000314057812 */ /* 0x000fd600078ec0ff */
[----:B-1----:R-:W1:Y:S02]  /*2330*/  @P0 LDS.64 R6, [R0] ;  /* 0x0000000000060984 */ /* 0x002e640000000a00 */
[----:B-1----:R-:W-:-:S08]  /*2340*/  @P0 DADD R6, R6, 1 ;  /* 0x3ff0000006060429 */ /* 0x002fd00000000000 */
[----:B------:R-:W-:-:S08]  /*2350*/  @P0 DADD R6, R6, 1 ;  /* 0x3ff0000006060429 */ /* 0x000fd00000000000 */
[----:B------:R-:W-:-:S08]  /*2360*/  @P0 DADD R6, R6, 1 ;  /* 0x3ff0000006060429 */ /* 0x000fd00000000000 */
[----:B------:R-:W-:-:S07]  /*2370*/  @P0 DADD R6, R6, 1 ;  /* 0x3ff0000006060429 */ /* 0x000fce0000000000 */
[----:B------:R3:W-:Y:S01]  /*2380*/  @P0 STS.64 [R0], R6 ;  /* 0x0000000600000388 */ /* 0x0007e20000000a00 */
[----:B------:R-:W-:-:S13]  /*2390*/  ISETP.NE.AND P0, PT, R5, RZ, PT ;  /* 0x000000ff0500720c */ /* 0x000fda0003f05270 */
[----:B---3--:R-:W-:Y:S05]  /*23a0*/  @!P0 BRA `(.L_x_5) ;  /* 0x0000000000288947 */ /* 0x008fea0003800000 */
[----:B------:R-:W-:Y:S02]  /*23b0*/  ISETP.NE.AND P0, PT, R5, 0x1, PT ;  /* 0x000000010500780c */ /* 0x000fe40003f05270 */
[----:B------:R-:W-:-:S04]  /*23c0*/  LOP3.LUT R5, R20, 0x1, RZ, 0xc0, !PT ;  /* 0x0000000114057812 */ /* 0x000fc800078ec0ff */
[----:B------:R-:W-:-:S07]  /*23d0*/  ISETP.NE.U32.AND P1, PT, R5, 0x1, PT ;  /* 0x000000010500780c */ /* 0x000fce0003f25070 */
[----:B------:R-:W1:Y:S02]  /*23e0*/  @P0 LDS.64 R6, [R0] ;  /* 0x0000000000060984 */ /* 0x000e640000000a00 */
[----:B-1----:R-:W-:-:S08]  /*23f0*/  @P0 DADD R6, R6, 1 ;  /* 0x3ff0000006060429 */ /* 0x002fd00000000000 */
[----:B------:R-:W-:-:S07]  /*2400*/  @P0 DADD R6, R6, 1 ;  /* 0x3ff0000006060429 */ /* 0x000fce0000000000 */
[----:B------:R-:W-:Y:S04]  /*2410*/  @P0 STS.64 [R0], R6 ;  /* 0x0000000600000388 */ /* 0x000fe80000000a00 */
[----:B------:R-:W1:Y:S02]  /*2420*/  @!P1 LDS.64 R8, [R0] ;  /* 0x0000000000089984 */ /* 0x000e640000000a00 */
[----:B-1----:R-:W-:-:S07]  /*2430*/  @!P1 DADD R8, R8, 1 ;  /* 0x3ff0000008089429 */ /* 0x002fce0000000000 */
[----:B------:R3:W-:Y:S04]  /*2440*/  @!P1 STS.64 [R0], R8 ;  /* 0x0000000800009388 */ /* 0x0007e80000000a00 */
.L_x_5:
[----:B------:R-:W-:-:S06]  /*2450*/  UISETP.GE.AND UP0, UPT, UR7, 0x1, UPT ;  /* 0x000000010700788c */ /* 0x000fcc000bf06270 */
[----:B------:R-:W-:-:S13]  /*2460*/  PLOP3.LUT P0, PT, PT, PT, UP0, 0x80, 0x8 ;  /* 0x000000000008781c */ /* 0x000fda0003f0f008 */
[----:B------:R-:W-:Y:S05]  /*2470*/  @!P0 EXIT ;  /* 0x000000000000894d */ /* 0x000fea0003800000 */
[----:B------:R-:W-:Y:S01]  /*2480*/  UIADD3 UR8, UPT, UPT, UR7, -0x1, URZ ;  /* 0xffffffff07087890 */ /* 0x000fe2000fffe0ff */
[----:B------:R-:W0:Y:S01]  /*2490*/  I2F.F64 R20, R20 ;  /* 0x0000001400147312 */ /* 0x000e220000201c00 */
[----:B------:R-:W-:Y:S02]  /*24a0*/  ULOP3.LUT UR9, UR7, 0x7, URZ, 0xc0, !UPT ;  /* 0x0000000707097892 */ /* 0x000fe4000f8ec0ff */
[----:B------:R-:W-:Y:S01]  /*24b0*/  UISETP.GE.U32.AND UP0, UPT, UR8, 0x7, UPT ;  /* 0x000000070800788c */ /* 0x000fe2000bf06070 */
[----:B------:R-:W-:-:S08]  /*24c0*/  UMOV UR4, URZ ;  /* 0x000000ff00047c82 */ /* 0x000fd00008000000 */
[----:B------:R-:W-:Y:S05]  /*24d0*/  BRA.U !UP0, `(.L_x_25) ;  /* 0x0000000d08247547 */ /* 0x000fea000b800000 */
[----:B------:R-:W5:Y:S01]  /*24e0*/  S2UR UR6, SR_CgaCtaId ;  /* 0x00000000000679c3 */ /* 0x000f620000008800 */
[----:B------:R-:W-:Y:S01]  /*24f0*/  UMOV UR5, 0x400 ;  /* 0x0000040000057882 */ /* 0x000fe20000000000 */
[----:B------:R-:W-:Y:S02]  /*2500*/  ULOP3.LUT UR4, UR7, 0x7ffffff8, URZ, 0xc0, !UPT ;  /* 0x7ffffff807047892 */ /* 0x000fe4000f8ec0ff */
[----:B-----5:R-:W-:Y:S02]  /*2510*/  ULEA UR5, UR6, UR5, 0x18 ;  /* 0x0000000506057291 */ /* 0x020fe4000f8ec0ff */
[----:B------:R-:W-:-:S04]  /*2520*/  UIADD3 UR6, UPT, UPT, -UR4, URZ, URZ ;  /* 0x000000ff04067290 */ /* 0x000fc8000fffe1ff */
[----:B01234-:R-:W-:-:S08]  /*2530*/  LEA R0, R4, UR5, 0x3 ;  /* 0x0000000504007c11 */ /* 0x01ffd0000f8e18ff */
.L_x_42:
[----:B0-----:R-:W0:Y:S01]  /*2540*/  MUFU.RCP64H R7, R21 ;  /* 0x0000001500077308 */ /* 0x001e220000001800 */
[----:B------:R-:W-:Y:S01]  /*2550*/  IMAD.MOV.U32 R6, RZ, RZ, 0x1 ;  /* 0x00000001ff067424 */ /* 0x000fe200078e00ff */
[----:B------:R-:W1:Y:S01]  /*2560*/  LDS.64 R14, [R0] ;  /* 0x00000000000e7984 */ /* 0x000e620000000a00 */
[----:B------:R-:W-:Y:S01]  /*2570*/  UIADD3 UR6, UPT, UPT, UR6, 0x8, URZ ;  /* 0x0000000806067890 */ /* 0x000fe2000fffe0ff */
[----:B------:R-:W-:Y:S03]  /*2580*/  BSSY.RECONVERGENT B1, `(.L_x_26) ;  /* 0x0000014000017945 */ /* 0x000fe60003800200 */
[----:B------:R-:W-:Y:S01]  /*2590*/  UISETP.NE.AND UP0, UPT, UR6, URZ, UPT ;  /* 0x000000ff0600728c */ /* 0x000fe2000bf05270 */
[----:B0-----:R-:W-:-:S08]  /*25a0*/  DFMA R8, R6, -R20, 1 ;  /* 0x3ff000000608742b */ /* 0x001fd00000000814 */
[----:B------:R-:W-:-:S08]  /*25b0*/  DFMA R8, R8, R8, R8 ;  /* 0x000000080808722b */ /* 0x000fd00000000008 */
[----:B------:R-:W-:-:S08]  /*25c0*/  DFMA R8, R6, R8, R6 ;  /* 0x000000080608722b */ /* 0x000fd00000000006 */
[----:B------:R-:W-:Y:S01]  /*25d0*/  DFMA R6, R8, -R20, 1 ;  /* 0x3ff000000806742b */ /* 0x000fe20000000814 */
[----:B-1----:R-:W-:-:S07]  /*25e0*/  FSETP.GEU.AND P1, PT, |R15|, 6.5827683646048100446e-37, PT ;  /* 0x036000000f00780b */ /* 0x002fce0003f2e200 */
[----:B------:R-:W-:-:S08]  /*25f0*/  DFMA R6, R8, R6, R8 ;  /* 0x000000060806722b */ /* 0x000fd00000000008 */
[----:B------:R-:W-:-:S08]  /*2600*/  DMUL R8, R14, R6 ;  /* 0x000000060e087228 */ /* 0x000fd00000000000 */
[----:B------:R-:W-:-:S08]  /*2610*/  DFMA R10, R8, -R20, R14 ;  /* 0x80000014080a722b */ /* 0x000fd0000000000e */
[----:B------:R-:W-:-:S10]  /*2620*/  DFMA R6, R6, R10, R8 ;  /* 0x0000000a0606722b */ /* 0x000fd40000000008 */
[----:B------:R-:W-:-:S05]  /*2630*/  FFMA R5, RZ, R21, R7 ;  /* 0x00000015ff057223 */ /* 0x000fca0000000007 */
[----:B------:R-:W-:-:S13]  /*2640*/  FSETP.GT.AND P0, PT, |R5|, 1.469367938527859385e-39, PT ;  /* 0x001000000500780b */ /* 0x000fda0003f04200 */
[----:B------:R-:W-:Y:S05]  /*2650*/  @P0 BRA P1, `(.L_x_27) ;  /* 0x0000000000180947 */ /* 0x000fea0000800000 */
[----:B------:R-:W-:Y:S01]  /*2660*/  MOV R16, R20 ;  /* 0x0000001400107202 */ /* 0x000fe20000000f00 */
[----:B------:R-:W-:Y:S01]  /*2670*/  IMAD.MOV.U32 R17, RZ, RZ, R21 ;  /* 0x000000ffff117224 */ /* 0x000fe200078e0015 */
[----:B------:R-:W-:-:S07]  /*2680*/  MOV R6, 0x26a0 ;  /* 0x000026a000067802 */ /* 0x000fce0000000f00 */
[----:B------:R-:W-:Y:S05]  /*2690*/  CALL.REL.NOINC `($__internal_0_$__cuda_sm20_div_rn_f64_full) ;  /* 0x0000001c00a87944 */ /* 0x000fea0003c00000 */
[----:B------:R-:W-:Y:S01]  /*26a0*/  IMAD.MOV.U32 R6, RZ, RZ, R12 ;  /* 0x000000ffff067224 */ /* 0x000fe200078e000c */
[----:B------:R-:W-:-:S07]  /*26b0*/  MOV R7, R13 ;  /* 0x0000000d00077202 */ /* 0x000fce0000000f00 */
.L_x_27:
[----:B------:R-:W-:Y:S05]  /*26c0*/  BSYNC.RECONVERGENT B1 ;  /* 0x0000000000017941 */ /* 0x000fea0003800200 */
.L_x_26:
[----:B------:R-:W0:Y:S01]  /*26d0*/  MUFU.RCP64H R9, R21 ;  /* 0x0000001500097308 */ /* 0x000e220000001800 */
[----:B------:R-:W-:Y:S01]  /*26e0*/  IMAD.MOV.U32 R8, RZ, RZ, 0x1 ;  /* 0x00000001ff087424 */ /* 0x000fe200078e00ff */
[----:B------:R-:W-:Y:S01]  /*26f0*/  STS.64 [R0], R6 ;  /* 0x0000000600007388 */ /* 0x000fe20000000a00 */
[----:B------:R-:W-:Y:S01]  /*2700*/  IMAD R10, R3, 0x8, R0 ;  /* 0x00000008030a7824 */ /* 0x000fe200078e0200 */
[----:B------:R-:W-:Y:S04]  /*2710*/  BSSY.RECONVERGENT B1, `(.L_x_28) ;  /* 0x0000012000017945 */ /* 0x000fe80003800200 */
[----:B------:R-:W1:Y:S01]  /*2720*/  LDS.64 R14, [R10] ;  /* 0x000000000a0e7984 */ /* 0x000e620000000a00 */
        /* <DEDUP_REMOVED lines=16> */
.L_x_29:
[----:B------:R-:W-:Y:S05]  /*2830*/  BSYNC.RECONVERGENT B1 ;  /* 0x0000000000017941 */ /* 0x000fea0003800200 */
.L_x_28:
[----:B------:R-:W0:Y:S01]  /*2840*/  MUFU.RCP64H R7, R21 ;  /* 0x0000001500077308 */ /* 0x000e220000001800 */
[----:B------:R-:W-:Y:S01]  /*2850*/  MOV R6, 0x1 ;  /* 0x0000000100067802 */ /* 0x000fe20000000f00 */
[----:B------:R-:W-:Y:S01]  /*2860*/  IMAD R8, R3, 0x8, R10 ;  /* 0x0000000803087824 */ /* 0x000fe200078e020a */
[----:B------:R-:W-:Y:S01]  /*2870*/  STS.64 [R10], R12 ;  /* 0x0000000c0a007388 */ /* 0x000fe20000000a00 */
[----:B------:R-:W-:Y:S03]  /*2880*/  BSSY.RECONVERGENT B1, `(.L_x_30) ;  /* 0x0000014000017945 */ /* 0x000fe60003800200 */
        /* <DEDUP_REMOVED lines=13> */
[----:B------:R-:W-:Y:S01]  /*2960*/  IMAD.MOV.U32 R16, RZ, RZ, R20 ;  /* 0x000000ffff107224 */ /* 0x000fe200078e0014 */
[----:B------:R-:W-:Y:S01]  /*2970*/  MOV R6, 0x29a0 ;  /* 0x000029a000067802 */ /* 0x000fe20000000f00 */
[----:B------:R-:W-:-:S07]  /*2980*/  IMAD.MOV.U32 R17, RZ, RZ, R21 ;  /* 0x000000ffff117224 */ /* 0x000fce00078e0015 */
[----:B------:R-:W-:Y:S05]  /*2990*/  CALL.REL.NOINC `($__internal_0_$__cuda_sm20_div_rn_f64_full) ;  /* 0x0000001800e87944 */ /* 0x000fea0003c00000 */
[----:B------:R-:W-:Y:S01]  /*29a0*/  MOV R6, R12 ;  /* 0x0000000c00067202 */ /* 0x000fe20000000f00 */
[----:B------:R-:W-:-:S07]  /*29b0*/  IMAD.MOV.U32 R7, RZ, RZ, R13 ;  /* 0x000000ffff077224 */ /* 0x000fce00078e000d */
.L_x_31:
[----:B------:R-:W-:Y:S05]  /*29c0*/  BSYNC.RECONVERGENT B1 ;  /* 0x0000000000017941 */ /* 0x000fea0003800200 */
.L_x_30:
[----:B------:R-:W0:Y:S01]  /*29d0*/  MUFU.RCP64H R13, R21 ;  /* 0x00000015000d7308 */ /* 0x000e220000001800 */
[----:B------:R-:W-:Y:S02]  /*29e0*/  HFMA2 R12, -RZ, RZ, 0, 5.9604644775390625e-08 ;  /* 0x00000001ff0c7431 */ /* 0x000fe400000001ff */
        /* <DEDUP_REMOVED lines=20> */
.L_x_33:
[----:B------:R-:W-:Y:S05]  /*2b30*/  BSYNC.RECONVERGENT B1 ;  /* 0x0000000000017941 */ /* 0x000fea0003800200 */
.L_x_32:
[----:B------:R-:W0:Y:S01]  /*2b40*/  MUFU.RCP64H R7, R21 ;  /* 0x0000001500077308 */ /* 0x000e220000001800 */
[----:B------:R-:W-:Y:S01]  /*2b50*/  IMAD.MOV.U32 R6, RZ, RZ, 0x1 ;  /* 0x00000001ff067424 */ /* 0x000fe200078e00ff */
[----:B------:R-:W-:Y:S01]  /*2b60*/  LEA R8, R3, R10, 0x3 ;  /* 0x0000000a03087211 */ /* 0x000fe200078e18ff */
        /* <DEDUP_REMOVED lines=16> */
[----:B------:R-:W-:Y:S02]  /*2c70*/  MOV R17, R21 ;  /* 0x0000001500117202 */ /* 0x000fe40000000f00 */
[----:B------:R-:W-:-:S07]  /*2c80*/  MOV R6, 0x2ca0 ;  /* 0x00002ca000067802 */ /* 0x000fce0000000f00 */
[----:B------:R-:W-:Y:S05]  /*2c90*/  CALL.REL.NOINC `($__internal_0_$__cuda_sm20_div_rn_f64_full) ;  /* 0x0000001800287944 */ /* 0x000fea0003c00000 */
[----:B------:R-:W-:Y:S02]  /*2ca0*/  IMAD.MOV.U32 R6, RZ, RZ, R12 ;  /* 0x000000ffff067224 */ /* 0x000fe400078e000c */
[----:B------:R-:W-:-:S07]  /*2cb0*/  IMAD.MOV.U32 R7, RZ, RZ, R13 ;  /* 0x000000ffff077224 */ /* 0x000fce00078e000d */
.L_x_35:
[----:B------:R-:W-:Y:S05]  /*2cc0*/  BSYNC.RECONVERGENT B1 ;  /* 0x0000000000017941 */ /* 0x000fea0003800200 */
.L_x_34:
        /* <DEDUP_REMOVED lines=22> */
.L_x_37:
[----:B------:R-:W-:Y:S05]  /*2e30*/  BSYNC.RECONVERGENT B1 ;  /* 0x0000000000017941 */ /* 0x000fea0003800200 */
.L_x_36:
        /* <DEDUP_REMOVED lines=24> */
.L_x_39:
[----:B------:R-:W-:Y:S05]  /*2fc0*/  BSYNC.RECONVERGENT B1 ;  /* 0x0000000000017941 */ /* 0x000fea0003800200 */
.L_x_38:
        /* <DEDUP_REMOVED lines=22> */
.L_x_41:
[----:B------:R-:W-:Y:S05]  /*3130*/  BSYNC.RECONVERGENT B1 ;  /* 0x0000000000017941 */ /* 0x000fea0003800200 */
.L_x_40:
[----:B------:R0:W-:Y:S01]  /*3140*/  STS.64 [R10], R12 ;  /* 0x0000000c0a007388 */ /* 0x0001e20000000a00 */
[----:B------:R-:W-:Y:S01]  /*3150*/  IMAD R0, R3, 0x40, R0 ;  /* 0x0000004003007824 */ /* 0x000fe200078e0200 */
[----:B------:R-:W-:Y:S06]  /*3160*/  BRA.U UP0, `(.L_x_42) ;  /* 0xfffffff100f47547 */ /* 0x000fec000b83ffff */
.L_x_25:
[----:B------:R-:W-:-:S09]  /*3170*/  UISETP.NE.AND UP0, UPT, UR9, URZ, UPT ;  /* 0x000000ff0900728c */ /* 0x000fd2000bf05270 */
[----:B------:R-:W-:Y:S05]  /*3180*/  BRA.U !UP0, `(.L_x_43) ;  /* 0x0000000d08247547 */ /* 0x000fea000b800000 */
[----:B------:R-:W5:Y:S01]  /*3190*/  LDCU UR5, c[0x0][0x39c] ;  /* 0x00007380ff0577ac */ /* 0x000f620008000800 */
[----:B------:R-:W-:Y:S02]  /*31a0*/  UISETP.GE.U32.AND UP0, UPT, UR9, 0x4, UPT ;  /* 0x000000040900788c */ /* 0x000fe4000bf06070 */
[----:B-----5:R-:W-:-:S07]  /*31b0*/  ULOP3.LUT UR5, UR5, 0x3, URZ, 0xc0, !UPT ;  /* 0x0000000305057892 */ /* 0x020fce000f8ec0ff */
[----:B------:R-:W-:Y:S05]  /*31c0*/  BRA.U !UP0, `(.L_x_44) ;  /* 0x0000000508a47547 */ /* 0x000fea000b800000 */
[----:B------:R-:W5:Y:S01]  /*31d0*/  S2UR UR7, SR_CgaCtaId ;  /* 0x00000000000779c3 */ /* 0x000f620000008800 */
[----:B01----:R-:W0:Y:S01]  /*31e0*/  MUFU.RCP64H R7, R21 ;  /* 0x0000001500077308 */ /* 0x003e220000001800 */
[----:B------:R-:W-:Y:S01]  /*31f0*/  UMOV UR6, 0x400 ;  /* 0x0000040000067882 */ /* 0x000fe20000000000 */
[----:B--234-:R-:W-:Y:S01]  /*3200*/  IMAD R0, R3, UR4, R4 ;  /* 0x0000000403007c24 */ /* 0x01cfe2000f8e0204 */
[----:B------:R-:W-:Y:S01]  /*3210*/  MOV R6, 0x1 ;  /* 0x0000000100067802 */ /* 0x000fe20000000f00 */
[----:B------:R-:W-:Y:S05]  /*3220*/  BSSY.RECONVERGENT B1, `(.L_x_45) ;  /* 0x0000016000017945 */ /* 0x000fea0003800200 */
[----:B0-----:R-:W-:Y:S01]  /*3230*/  DFMA R8, R6, -R20, 1 ;  /* 0x3ff000000608742b */ /* 0x001fe20000000814 */
[----:B-----5:R-:W-:-:S07]  /*3240*/  ULEA UR6, UR7, UR6, 0x18 ;  /* 0x0000000607067291 */ /* 0x020fce000f8ec0ff */
[----:B------:R-:W-:Y:S01]  /*3250*/  DFMA R8, R8, R8, R8 ;  /* 0x000000080808722b */ /* 0x000fe20000000008 */
[----:B------:R-:W-:-:S07]  /*3260*/  LEA R0, R0, UR6, 0x3 ;  /* 0x0000000600007c11 */ /* 0x000fce000f8e18ff */
[----:B------:R-:W-:Y:S01]  /*3270*/  DFMA R8, R6, R8, R6 ;  /* 0x000000080608722b */ /* 0x000fe20000000006 */
[----:B------:R-:W0:Y:S07]  /*3280*/  LDS.64 R14, [R0] ;  /* 0x00000000000e7984 */ /* 0x000e2e0000000a00 */
[----:B------:R-:W-:-:S08]  /*3290*/  DFMA R6, R8, -R20, 1 ;  /* 0x3ff000000806742b */ /* 0x000fd00000000814 */
[----:B------:R-:W-:-:S08]  /*32a0*/  DFMA R10, R8, R6, R8 ;  /* 0x00000006080a722b */ /* 0x000fd00000000008 */
[----:B0-----:R-:W-:Y:S01]  /*32b0*/  DMUL R6, R10, R14 ;  /* 0x0000000e0a067228 */ /* 0x001fe20000000000 */
[----:B------:R-:W-:-:S07]  /*32c0*/  FSETP.GEU.AND P1, PT, |R15|, 6.5827683646048100446e-37, PT ;  /* 0x036000000f00780b */ /* 0x000fce0003f2e200 */
        /* <DEDUP_REMOVED lines=11> */
.L_x_46:
[----:B------:R-:W-:Y:S05]  /*3380*/  BSYNC.RECONVERGENT B1 ;  /* 0x0000000000017941 */ /* 0x000fea0003800200 */
.L_x_45:
        /* <DEDUP_REMOVED lines=24> */
.L_x_48:
[----:B------:R-:W-:Y:S05]  /*3510*/  BSYNC.RECONVERGENT B1 ;  /* 0x0000000000017941 */ /* 0x000fea0003800200 */
.L_x_47:
        /* <DEDUP_REMOVED lines=24> */
.L_x_50:
[----:B------:R-:W-:Y:S05]  /*36a0*/  BSYNC.RECONVERGENT B1 ;  /* 0x0000000000017941 */ /* 0x000fea0003800200 */
.L_x_49:
        /* <DEDUP_REMOVED lines=24> */
.L_x_52:
[----:B------:R-:W-:Y:S05]  /*3830*/  BSYNC.RECONVERGENT B1 ;  /* 0x0000000000017941 */ /* 0x000fea0003800200 */
.L_x_51:
[----:B------:R0:W-:Y:S01]  /*3840*/  STS.64 [R8], R10 ;  /* 0x0000000a08007388 */ /* 0x0001e20000000a00 */
[----:B------:R-:W-:-:S12]  /*3850*/  UIADD3 UR4, UPT, UPT, UR4, 0x4, URZ ;  /* 0x0000000404047890 */ /* 0x000fd8000fffe0ff */
.L_x_44:
[----:B------:R-:W-:-:S09]  /*3860*/  UISETP.NE.AND UP0, UPT, UR5, URZ, UPT ;  /* 0x000000ff0500728c */ /* 0x000fd2000bf05270 */
[----:B------:R-:W-:Y:S05]  /*3870*/  BRA.U !UP0, `(.L_x_43) ;  /* 0x0000000508687547 */ /* 0x000fea000b800000 */
[----:B------:R-:W-:-:S09]  /*3880*/  UISETP.NE.AND UP0, UPT, UR5, 0x1, UPT ;  /* 0x000000010500788c */ /* 0x000fd2000bf05270 */
[----:B------:R-:W-:Y:S05]  /*3890*/  BRA.U !UP0, `(.L_x_53) ;  /* 0x0000000108dc7547 */ /* 0x000fea000b800000 */
[----:B------:R-:W5:Y:S01]  /*38a0*/  S2UR UR6, SR_CgaCtaId ;  /* 0x00000000000679c3 */ /* 0x000f620000008800 */
[----:B01----:R-:W0:Y:S01]  /*38b0*/  MUFU.RCP64H R7, R21 ;  /* 0x0000001500077308 */ /* 0x003e220000001800 */
[----:B------:R-:W-:Y:S01]  /*38c0*/  UMOV UR5, 0x400 ;  /* 0x0000040000057882 */ /* 0x000fe20000000000 */
[----:B--234-:R-:W-:Y:S01]  /*38d0*/  IMAD R0, R3, UR4, R4 ;  /* 0x0000000403007c24 */ /* 0x01cfe2000f8e0204 */
[----:B------:R-:W-:Y:S01]  /*38e0*/  BSSY.RECONVERGENT B1, `(.L_x_54) ;  /* 0x0000017000017945 */ /* 0x000fe20003800200 */
[----:B------:R-:W-:-:S06]  /*38f0*/  IMAD.MOV.U32 R6, RZ, RZ, 0x1 ;  /* 0x00000001ff067424 */ /* 0x000fcc00078e00ff */
        /* <DEDUP_REMOVED lines=21> */
.L_x_55:
[----:B------:R-:W-:Y:S05]  /*3a50*/  BSYNC.RECONVERGENT B1 ;  /* 0x0000000000017941 */ /* 0x000fea0003800200 */
.L_x_54:
        /* <DEDUP_REMOVED lines=24> */
.L_x_57:
[----:B------:R-:W-:Y:S05]  /*3be0*/  BSYNC.RECONVERGENT B1 ;  /* 0x0000000000017941 */ /* 0x000fea0003800200 */
.L_x_56:
[----:B------:R0:W-:Y:S01]  /*3bf0*/  STS.64 [R8], R10 ;  /* 0x0000000a08007388 */ /* 0x0001e20000000a00 */
[----:B------:R-:W-:-:S12]  /*3c00*/  UIADD3 UR4, UPT, UPT, UR4, 0x2, URZ ;  /* 0x0000000204047890 */ /* 0x000fd8000fffe0ff */
.L_x_53:
[----:B------:R-:W5:Y:S02]  /*3c10*/  LDCU UR5, c[0x0][0x39c] ;  /* 0x00007380ff0577ac */ /* 0x000f640008000800 */
[----:B-----5:R-:W-:-:S04]  /*3c20*/  ULOP3.LUT UR5, UR5, 0x1, URZ, 0xc0, !UPT ;  /* 0x0000000105057892 */ /* 0x020fc8000f8ec0ff */
[----:B------:R-:W-:-:S09]  /*3c30*/  UISETP.NE.U32.AND UP0, UPT, UR5, 0x1, UPT ;  /* 0x000000010500788c */ /* 0x000fd2000bf05070 */
[----:B------:R-:W-:Y:S05]  /*3c40*/  BRA.U UP0, `(.L_x_43) ;  /* 0x0000000100747547 */ /* 0x000fea000b800000 */
        /* <DEDUP_REMOVED lines=27> */
.L_x_59:
[----:B------:R-:W-:Y:S05]  /*3e00*/  BSYNC.RECONVERGENT B1 ;  /* 0x0000000000017941 */ /* 0x000fea0003800200 */
.L_x_58:
[----:B------:R0:W-:Y:S02]  /*3e10*/  STS.64 [R0], R6 ;  /* 0x0000000600007388 */ /* 0x0001e40000000a00 */
.L_x_43:
[----:B------:R-:W-:Y:S01]  /*3e20*/  UISETP.GE.U32.AND UP0, UPT, UR8, 0x7, UPT ;  /* 0x000000070800788c */ /* 0x000fe2000bf06070 */
[----:B------:R-:W-:Y:S01]  /*3e30*/  ISETP.NE.AND P0, PT, RZ, UR9, PT ;  /* 0x00000009ff007c0c */ /* 0x000fe2000bf05270 */
[----:B------:R-:W-:-:S07]  /*3e40*/  UMOV UR4, URZ ;  /* 0x000000ff00047c82 */ /* 0x000fce0008000000 */
[----:B------:R-:W-:Y:S05]  /*3e50*/  BRA.U !UP0, `(.L_x_60) ;  /* 0x0000000108b87547 */ /* 0x000fea000b800000 */
[----:B------:R-:W5:Y:S01]  /*3e60*/  S2UR UR6, SR_CgaCtaId ;  /* 0x00000000000679c3 */ /* 0x000f620000008800 */
[----:B------:R-:W5:Y:S01]  /*3e70*/  LDCU UR4, c[0x0][0x39c] ;  /* 0x00007380ff0477ac */ /* 0x000f620008000800 */
[----:B01----:R-:W-:Y:S01]  /*3e80*/  MOV R5, R2 ;  /* 0x0000000200057202 */ /* 0x003fe20000000f00 */
[----:B------:R-:W-:-:S05]  /*3e90*/  UMOV UR5, 0x400 ;  /* 0x0000040000057882 */ /* 0x000fca0000000000 */
[----:B--234-:R-:W0:Y:S08]  /*3ea0*/  LDC R0, c[0x0][0x398] ;  /* 0x0000e600ff007b82 */ /* 0x01ce300000000800 */
[----:B------:R-:W1:Y:S01]  /*3eb0*/  LDC.64 R6, c[0x0][0x390] ;  /* 0x0000e400ff067b82 */ /* 0x000e620000000a00 */
[----:B-----5:R-:W-:Y:S02]  /*3ec0*/  ULOP3.LUT UR4, UR4, 0x7ffffff8, URZ, 0xc0, !UPT ;  /* 0x7ffffff804047892 */ /* 0x020fe4000f8ec0ff */
[----:B------:R-:W-:-:S02]  /*3ed0*/  ULEA UR5, UR6, UR5, 0x18 ;  /* 0x0000000506057291 */ /* 0x000fc4000f8ec0ff */
[----:B------:R-:W-:-:S04]  /*3ee0*/  UIADD3 UR6, UPT, UPT, -UR4, URZ, URZ ;  /* 0x000000ff04067290 */ /* 0x000fc8000fffe1ff */
[----:B------:R-:W-:-:S08]  /*3ef0*/  LEA R26, R4, UR5, 0x3 ;  /* 0x00000005041a7c11 */ /* 0x000fd0000f8e18ff */
.L_x_61:
[----:B0-----:R2:W3:Y:S01]  /*3f00*/  LDS.64 R24, [R26] ;  /* 0x000000001a187984 */ /* 0x0014e20000000a00 */
[----:B------:R-:W-:Y:S01]  /*3f10*/  IMAD R12, R3, 0x8, R26 ;  /* 0x00000008030c7824 */ /* 0x000fe200078e021a */
[----:B------:R-:W-:Y:S01]  /*3f20*/  UIADD3 UR6, UPT, UPT, UR6, 0x8, URZ ;  /* 0x0000000806067890 */ /* 0x000fe2000fffe0ff */
[----:B-1----:R-:W-:-:S03]  /*3f30*/  IMAD.WIDE R10, R5, 0x8, R6 ;  /* 0x00000008050a7825 */ /* 0x002fc600078e0206 */
[----:B------:R-:W1:Y:S01]  /*3f40*/  LDS.64 R20, [R12] ;  /* 0x000000000c147984 */ /* 0x000e620000000a00 */
[C---:B------:R-:W-:Y:S01]  /*3f50*/  IMAD R22, R3.reuse, 0x8, R12 ;  /* 0x0000000803167824 */ /* 0x040fe200078e020c */
[----:B------:R-:W-:Y:S01]  /*3f60*/  UISETP.NE.AND UP0, UPT, UR6, URZ, UPT ;  /* 0x000000ff0600728c */ /* 0x000fe2000bf05270 */
[C---:B0-----:R-:W-:Y:S01]  /*3f70*/  IMAD.WIDE R18, R0.reuse, 0x8, R10 ;  /* 0x0000000800127825 */ /* 0x041fe200078e020a */
[C---:B--2---:R-:W-:Y:S02]  /*3f80*/  LEA R26, R3.reuse, R26, 0x6 ;  /* 0x0000001a031a7211 */ /* 0x044fe400078e30ff */
[----:B------:R-:W-:Y:S01]  /*3f90*/  LEA R8, R3, R22, 0x3 ;  /* 0x0000001603087211 */ /* 0x000fe200078e18ff */
[C---:B------:R-:W-:Y:S01]  /*3fa0*/  IMAD R5, R0.reuse, 0x8, R5 ;  /* 0x0000000800057824 */ /* 0x040fe200078e0205 */
[----:B------:R-:W0:Y:S01]  /*3fb0*/  LDS.64 R22, [R22] ;  /* 0x0000000016167984 */ /* 0x000e220000000a00 */
[----:B------:R-:W-:-:S04]  /*3fc0*/  IMAD.WIDE R28, R0, 0x8, R18 ;  /* 0x00000008001c7825 */ /* 0x000fc800078e0212 */
[C---:B------:R-:W-:Y:S02]  /*3fd0*/  IMAD R27, R3.reuse, 0x8, R8 ;  /* 0x00000008031b7824 */ /* 0x040fe400078e0208 */
[----:B------:R-:W2:Y:S02]  /*3fe0*/  LDS.64 R8, [R8] ;  /* 0x0000000008087984 */ /* 0x000ea40000000a00 */
[----:B------:R-:W-:-:S05]  /*3ff0*/  IMAD R13, R3, 0x8, R27 ;  /* 0x00000008030d7824 */ /* 0x000fca00078e021b */
[C---:B------:R-:W-:Y:S02]  /*4000*/  LEA R14, R3.reuse, R13, 0x3 ;  /* 0x0000000d030e7211 */ /* 0x040fe400078e18ff */
[----:B------:R-:W-:Y:S03]  /*4010*/  LDS.64 R12, [R13] ;  /* 0x000000000d0c7984 */ /* 0x000fe60000000a00 */
[----:B------:R-:W-:Y:S02]  /*4020*/  IMAD R16, R3, 0x8, R14 ;  /* 0x0000000803107824 */ /* 0x000fe400078e020e */
[----:B------:R-:W-:Y:S04]  /*4030*/  LDS.64 R14, [R14] ;  /* 0x000000000e0e7984 */ /* 0x000fe80000000a00 */
[----:B------:R-:W-:Y:S04]  /*4040*/  LDS.64 R16, [R16] ;  /* 0x0000000010107984 */ /* 0x000fe80000000a00 */
[----:B---3--:R-:W-:Y:S04]  /*4050*/  STG.E.64 desc[UR16][R10.64], R24 ;  /* 0x000000180a007986 */ /* 0x008fe8000c101b10 */
[----:B------:R-:W3:Y:S04]  /*4060*/  LDS.64 R10, [R27] ;  /* 0x000000001b0a7984 */ /* 0x000ee80000000a00 */
[----:B-1----:R1:W-:Y:S04]  /*4070*/  STG.E.64 desc[UR16][R18.64], R20 ;  /* 0x0000001412007986 */ /* 0x0023e8000c101b10 */
[----:B0-----:R0:W-:Y:S01]  /*4080*/  STG.E.64 desc[UR16][R28.64], R22 ;  /* 0x000000161c007986 */ /* 0x0011e2000c101b10 */
[----:B-1----:R-:W-:-:S05]  /*4090*/  IMAD.WIDE R18, R0, 0x8, R28 ;  /* 0x0000000800127825 */ /* 0x002fca00078e021c */
[----:B--2---:R1:W-:Y:S01]  /*40a0*/  STG.E.64 desc[UR16][R18.64], R8 ;  /* 0x0000000812007986 */ /* 0x0043e2000c101b10 */
[----:B------:R-:W-:-:S04]  /*40b0*/  IMAD.WIDE R20, R0, 0x8, R18 ;  /* 0x0000000800147825 */ /* 0x000fc800078e0212 */
[----:B0-----:R-:W-:-:S04]  /*40c0*/  IMAD.WIDE R22, R0, 0x8, R20 ;  /* 0x0000000800167825 */ /* 0x001fc800078e0214 */
[C---:B------:R-:W-:Y:S01]  /*40d0*/  IMAD.WIDE R24, R0.reuse, 0x8, R22 ;  /* 0x0000000800187825 */ /* 0x040fe200078e0216 */
[----:B---3--:R0:W-:Y:S03]  /*40e0*/  STG.E.64 desc[UR16][R20.64], R10 ;  /* 0x0000000a14007986 */ /* 0x0081e6000c101b10 */
[----:B-1----:R-:W-:Y:S01]  /*40f0*/  IMAD.WIDE R8, R0, 0x8, R24 ;  /* 0x0000000800087825 */ /* 0x002fe200078e0218 */
[----:B------:R0:W-:Y:S04]  /*4100*/  STG.E.64 desc[UR16][R22.64], R12 ;  /* 0x0000000c16007986 */ /* 0x0001e8000c101b10 */
[----:B------:R0:W-:Y:S04]  /*4110*/  STG.E.64 desc[UR16][R24.64], R14 ;  /* 0x0000000e18007986 */ /* 0x0001e8000c101b10 */
[----:B------:R0:W-:Y:S01]  /*4120*/  STG.E.64 desc[UR16][R8.64], R16 ;  /* 0x0000001008007986 */ /* 0x0001e2000c101b10 */
[----:B------:R-:W-:Y:S05]  /*4130*/  BRA.U UP0, `(.L_x_61) ;  /* 0xfffffffd00707547 */ /* 0x000fea000b83ffff */
.L_x_60:
[----:B------:R-:W-:Y:S05]  /*4140*/  @!P0 EXIT ;  /* 0x000000000000894d */ /* 0x000fea0003800000 */
[----:B01234-:R-:W0:Y:S01]  /*4150*/  LDC R0, c[0x0][0x39c] ;  /* 0x0000e700ff007b82 */ /* 0x01fe220000000800 */
[----:B------:R-:W-:Y:S01]  /*4160*/  UISETP.GE.U32.AND UP0, UPT, UR9, 0x4, UPT ;  /* 0x000000040900788c */ /* 0x000fe2000bf06070 */
[----:B0-----:R-:W-:-:S04]  /*4170*/  LOP3.LUT R22, R0, 0x3, RZ, 0xc0, !PT ;  /* 0x0000000300167812 */ /* 0x001fc800078ec0ff */
[----:B------:R-:W-:-:S04]  /*4180*/  ISETP.NE.AND P0, PT, R22, RZ, PT ;  /* 0x000000ff1600720c */ /* 0x000fc80003f05270 */
[----:B------:R-:W-:Y:S09]  /*4190*/  BRA.U !UP0, `(.L_x_62) ;  /* 0x0000000108607547 */ /* 0x000ff2000b800000 */
[----:B------:R-:W0:Y:S01]  /*41a0*/  S2UR UR6, SR_CgaCtaId ;  /* 0x00000000000679c3 */ /* 0x000e220000008800 */
[----:B------:R-:W-:Y:S01]  /*41b0*/  UMOV UR5, 0x400 ;  /* 0x0000040000057882 */ /* 0x000fe20000000000 */
[----:B------:R-:W-:-:S06]  /*41c0*/  IMAD R5, R3, UR4, R4 ;  /* 0x0000000403057c24 */ /* 0x000fcc000f8e0204 */
[----:B------:R-:W1:Y:S08]  /*41d0*/  LDC R21, c[0x0][0x398] ;  /* 0x0000e600ff157b82 */ /* 0x000e700000000800 */
[----:B------:R-:W2:Y:S01]  /*41e0*/  LDC.64 R12, c[0x0][0x390] ;  /* 0x0000e400ff0c7b82 */ /* 0x000ea20000000a00 */
[----:B0-----:R-:W-:-:S06]  /*41f0*/  ULEA UR5, UR6, UR5, 0x18 ;  /* 0x0000000506057291 */ /* 0x001fcc000f8ec0ff */
[----:B------:R-:W-:Y:S01]  /*4200*/  LEA R6, R5, UR5, 0x3 ;  /* 0x0000000505067c11 */ /* 0x000fe2000f8e18ff */
[----:B-1----:R-:W-:Y:S01]  /*4210*/  IMAD R5, R21, UR4, R2 ;  /* 0x0000000415057c24 */ /* 0x002fe2000f8e0202 */
[----:B------:R-:W-:-:S03]  /*4220*/  UIADD3 UR4, UPT, UPT, UR4, 0x4, URZ ;  /* 0x0000000404047890 */ /* 0x000fc6000fffe0ff */
[C---:B------:R-:W-:Y:S02]  /*4230*/  IMAD R8, R3.reuse, 0x8, R6 ;  /* 0x0000000803087824 */ /* 0x040fe400078e0206 */
[----:B------:R-:W0:Y:S02]  /*4240*/  LDS.64 R6, [R6] ;  /* 0x0000000006067984 */ /* 0x000e240000000a00 */
[----:B------:R-:W-:Y:S02]  /*4250*/  IMAD R10, R3, 0x8, R8 ;  /* 0x00000008030a7824 */ /* 0x000fe400078e0208 */
[----:B------:R-:W1:Y:S01]  /*4260*/  LDS.64 R8, [R8] ;  /* 0x0000000008087984 */ /* 0x000e620000000a00 */
[----:B--2---:R-:W-:Y:S02]  /*4270*/  IMAD.WIDE R12, R5, 0x8, R12 ;  /* 0x00000008050c7825 */ /* 0x004fe400078e020c */
[----:B------:R-:W-:Y:S02]  /*4280*/  LEA R14, R3, R10, 0x3 ;  /* 0x0000000a030e7211 */ /* 0x000fe400078e18ff */
[----:B------:R-:W2:Y:S01]  /*4290*/  LDS.64 R10, [R10] ;  /* 0x000000000a0a7984 */ /* 0x000ea20000000a00 */
[----:B------:R-:W-:-:S03]  /*42a0*/  IMAD.WIDE R16, R21, 0x8, R12 ;  /* 0x0000000815107825 */ /* 0x000fc600078e020c */
[----:B------:R-:W3:Y:S01]  /*42b0*/  LDS.64 R14, [R14] ;  /* 0x000000000e0e7984 */ /* 0x000ee20000000a00 */
[----:B------:R-:W-:-:S04]  /*42c0*/  IMAD.WIDE R18, R21, 0x8, R16 ;  /* 0x0000000815127825 */ /* 0x000fc800078e0210 */
[----:B------:R-:W-:Y:S01]  /*42d0*/  IMAD.WIDE R20, R21, 0x8, R18 ;  /* 0x0000000815147825 */ /* 0x000fe200078e0212 */
[----:B0-----:R0:W-:Y:S04]  /*42e0*/  STG.E.64 desc[UR16][R12.64], R6 ;  /* 0x000000060c007986 */ /* 0x0011e8000c101b10 */
[----:B-1----:R0:W-:Y:S04]  /*42f0*/  STG.E.64 desc[UR16][R16.64], R8 ;  /* 0x0000000810007986 */ /* 0x0021e8000c101b10 */
[----:B--2---:R0:W-:Y:S04]  /*4300*/  STG.E.64 desc[UR16][R18.64], R10 ;  /* 0x0000000a12007986 */ /* 0x0041e8000c101b10 */
[----:B---3--:R0:W-:Y:S02]  /*4310*/  STG.E.64 desc[UR16][R20.64], R14 ;  /* 0x0000000e14007986 */ /* 0x0081e4000c101b10 */
.L_x_62:
[----:B------:R-:W-:Y:S05]  /*4320*/  @!P0 EXIT ;  /* 0x000000000000894d */ /* 0x000fea0003800000 */
[----:B------:R-:W-:Y:S02]  /*4330*/  ISETP.NE.AND P0, PT, R22, 0x1, PT ;  /* 0x000000011600780c */ /* 0x000fe40003f05270 */
[----:B------:R-:W-:-:S04]  /*4340*/  LOP3.LUT R0, R0, 0x1, RZ, 0xc0, !PT ;  /* 0x0000000100007812 */ /* 0x000fc800078ec0ff */
[----:B------:R-:W-:-:S07]  /*4350*/  ISETP.NE.U32.AND P1, PT, R0, 0x1, PT ;  /* 0x000000010000780c */ /* 0x000fce0003f25070 */
[----:B------:R-:W-:Y:S06]  /*4360*/  @!P0 BRA `(.L_x_63) ;  /* 0x0000000000408947 */ /* 0x000fec0003800000 */
[----:B------:R-:W1:Y:S01]  /*4370*/  S2UR UR6, SR_CgaCtaId ;  /* 0x00000000000679c3 */ /* 0x000e620000008800 */
[----:B------:R-:W-:Y:S01]  /*4380*/  UMOV UR5, 0x400 ;  /* 0x0000040000057882 */ /* 0x000fe20000000000 */
[----:B------:R-:W-:-:S06]  /*4390*/  IMAD R0, R3, UR4, R4 ;  /* 0x0000000403007c24 */ /* 0x000fcc000f8e0204 */
[----:B0-----:R-:W0:Y:S08]  /*43a0*/  LDC R13, c[0x0][0x398] ;  /* 0x0000e600ff0d7b82 */ /* 0x001e300000000800 */
[----:B------:R-:W2:Y:S01]  /*43b0*/  LDC.64 R8, c[0x0][0x390] ;  /* 0x0000e400ff087b82 */ /* 0x000ea20000000a00 */
[----:B-1----:R-:W-:-:S06]  /*43c0*/  ULEA UR5, UR6, UR5, 0x18 ;  /* 0x0000000506057291 */ /* 0x002fcc000f8ec0ff */
[----:B------:R-:W-:Y:S01]  /*43d0*/  LEA R0, R0, UR5, 0x3 ;  /* 0x0000000500007c11 */ /* 0x000fe2000f8e18ff */
[----:B0-----:R-:W-:Y:S01]  /*43e0*/  IMAD R5, R13, UR4, R2 ;  /* 0x000000040d057c24 */ /* 0x001fe2000f8e0202 */
[----:B------:R-:W-:-:S03]  /*43f0*/  UIADD3 UR4, UPT, UPT, UR4, 0x2, URZ ;  /* 0x0000000204047890 */ /* 0x000fc6000fffe0ff */
[----:B------:R-:W-:Y:S01]  /*4400*/  IMAD R10, R3, 0x8, R0 ;  /* 0x00000008030a7824 */ /* 0x000fe200078e0200 */
[----:B------:R-:W0:Y:S01]  /*4410*/  LDS.64 R6, [R0] ;  /* 0x0000000000067984 */ /* 0x000e220000000a00 */
[----:B--2---:R-:W-:-:S04]  /*4420*/  IMAD.WIDE R8, R5, 0x8, R8 ;  /* 0x0000000805087825 */ /* 0x004fc800078e0208 */
[----:B------:R-:W1:Y:S01]  /*4430*/  LDS.64 R10, [R10] ;  /* 0x000000000a0a7984 */ /* 0x000e620000000a00 */
[----:B------:R-:W-:-:S03]  /*4440*/  IMAD.WIDE R12, R13, 0x8, R8 ;  /* 0x000000080d0c7825 */ /* 0x000fc600078e0208 */
[----:B0-----:R2:W-:Y:S04]  /*4450*/  STG.E.64 desc[UR16][R8.64], R6 ;  /* 0x0000000608007986 */ /* 0x0015e8000c101b10 */
[----:B-1----:R2:W-:Y:S02]  /*4460*/  STG.E.64 desc[UR16][R12.64], R10 ;  /* 0x0000000a0c007986 */ /* 0x0025e4000c101b10 */
.L_x_63:
[----:B------:R-:W-:Y:S05]  /*4470*/  @P1 EXIT ;  /* 0x000000000000194d */ /* 0x000fea0003800000 */
[----:B------:R-:W1:Y:S01]  /*4480*/  S2UR UR6, SR_CgaCtaId ;  /* 0x00000000000679c3 */ /* 0x000e620000008800 */
[----:B------:R-:W-:Y:S01]  /*4490*/  UMOV UR5, 0x400 ;  /* 0x0000040000057882 */ /* 0x000fe20000000000 */
[----:B------:R-:W-:-:S06]  /*44a0*/  IMAD R3, R3, UR4, R4 ;  /* 0x0000000403037c24 */ /* 0x000fcc000f8e0204 */
[----:B0-2---:R-:W0:Y:S01]  /*44b0*/  LDC.64 R6, c[0x0][0x390] ;  /* 0x0000e400ff067b82 */ /* 0x005e220000000a00 */
[----:B-1----:R-:W-:-:S06]  /*44c0*/  ULEA UR5, UR6, UR5, 0x18 ;  /* 0x0000000506057291 */ /* 0x002fcc000f8ec0ff */
[----:B------:R-:W-:Y:S02]  /*44d0*/  LEA R4, R3, UR5, 0x3 ;  /* 0x0000000503047c11 */ /* 0x000fe4000f8e18ff */
[----:B------:R-:W1:Y:S04]  /*44e0*/  LDC R3, c[0x0][0x398] ;  /* 0x0000e600ff037b82 */ /* 0x000e680000000800 */
[----:B------:R-:W2:Y:S01]  /*44f0*/  LDS.64 R4, [R4] ;  /* 0x0000000004047984 */ /* 0x000ea20000000a00 */
[----:B-1----:R-:W-:-:S04]  /*4500*/  IMAD R3, R3, UR4, R2 ;  /* 0x0000000403037c24 */ /* 0x002fc8000f8e0202 */
[----:B0-----:R-:W-:-:S05]  /*4510*/  IMAD.WIDE R2, R3, 0x8, R6 ;  /* 0x0000000803027825 */ /* 0x001fca00078e0206 */
[----:B--2---:R-:W-:Y:S01]  /*4520*/  STG.E.64 desc[UR16][R2.64], R4 ;  /* 0x0000000402007986 */ /* 0x004fe2000c101b10 */
[----:B------:R-:W-:Y:S05]  /*4530*/  EXIT ;  /* 0x000000000000794d */ /* 0x000fea0003800000 */
        .weak           $__internal_0_$__cuda_sm20_div_rn_f64_full
        .type           $__internal_0_$__cuda_sm20_div_rn_f64_full,@function
        .size           $__internal_0_$__cuda_sm20_div_rn_f64_full,(.L_x_70 - $__internal_0_$__cuda_sm20_div_rn_f64_full)
$__internal_0_$__cuda_sm20_div_rn_f64_full:
[C---:B------:R-:W-:Y:S01]  /*4540*/  FSETP.GEU.AND P0, PT, |R17|.reuse, 1.469367938527859385e-39, PT ;  /* 0x001000001100780b */ /* 0x040fe20003f0e200 */
[----:B------:R-:W-:Y:S01]  /*4550*/  IMAD.MOV.U32 R13, RZ, RZ, 0x1ca00000 ;  /* 0x1ca00000ff0d7424 */ /* 0x000fe200078e00ff */
[----:B------:R-:W-:Y:S01]  /*4560*/  LOP3.LUT R18, R17, 0x800fffff, RZ, 0xc0, !PT ;  /* 0x800fffff11127812 */ /* 0x000fe200078ec0ff */
[----:B------:R-:W-:Y:S01]  /*4570*/  BSSY.RECONVERGENT B0, `(.L_x_64) ;  /* 0x0000056000007945 */ /* 0x000fe20003800200 */
[C---:B------:R-:W-:Y:S02]  /*4580*/  FSETP.GEU.AND P2, PT, |R15|.reuse, 1.469367938527859385e-39, PT ;  /* 0x001000000f00780b */ /* 0x040fe40003f4e200 */
[----:B------:R-:W-:Y:S01]  /*4590*/  LOP3.LUT R19, R18, 0x3ff00000, RZ, 0xfc, !PT ;  /* 0x3ff0000012137812 */ /* 0x000fe200078efcff */
[----:B------:R-:W-:Y:S01]  /*45a0*/  IMAD.MOV.U32 R18, RZ, RZ, R16 ;  /* 0x000000ffff127224 */ /* 0x000fe200078e0010 */
[----:B------:R-:W-:Y:S02]  /*45b0*/  MOV R22, 0x1 ;  /* 0x0000000100167802 */ /* 0x000fe40000000f00 */
[----:B------:R-:W-:-:S02]  /*45c0*/  LOP3.LUT R7, R15, 0x7ff00000, RZ, 0xc0, !PT ;  /* 0x7ff000000f077812 */ /* 0x000fc400078ec0ff */
[----:B------:R-:W-:Y:S01]  /*45d0*/  LOP3.LUT R24, R17, 0x7ff00000, RZ, 0xc0, !PT ;  /* 0x7ff0000011187812 */ /* 0x000fe200078ec0ff */
[----:B------:R-:W-:Y:S01]  /*45e0*/  @!P0 DMUL R18, R16, 8.98846567431157953865e+307 ;  /* 0x7fe0000010128828 */ /* 0x000fe20000000000 */
[----:B------:R-:W-:-:S03]  /*45f0*/  LOP3.LUT R5, R15, 0x7ff00000, RZ, 0xc0, !PT ;  /* 0x7ff000000f057812 */ /* 0x000fc600078ec0ff */
[----:B------:R-:W-:Y:S02]  /*4600*/  @!P2 LOP3.LUT R12, R17, 0x7ff00000, RZ, 0xc0, !PT ;  /* 0x7ff00000110ca812 */ /* 0x000fe400078ec0ff */
[----:B------:R-:W0:Y:S01]  /*4610*/  MUFU.RCP64H R23, R19 ;  /* 0x0000001300177308 */ /* 0x000e220000001800 */
[----:B------:R-:W-:Y:S02]  /*4620*/  ISETP.GE.U32.AND P1, PT, R5, R24, PT ;  /* 0x000000180500720c */ /* 0x000fe40003f26070 */
[----:B------:R-:W-:Y:S01]  /*4630*/  @!P2 ISETP.GE.U32.AND P3, PT, R7, R12, PT ;  /* 0x0000000c0700a20c */ /* 0x000fe20003f66070 */
[----:B------:R-:W-:Y:S01]  /*4640*/  IMAD.MOV.U32 R12, RZ, RZ, R14 ;  /* 0x000000ffff0c7224 */ /* 0x000fe200078e000e */
[----:B------:R-:W-:Y:S02]  /*4650*/  @!P2 MOV R28, RZ ;  /* 0x000000ff001ca202 */ /* 0x000fe40000000f00 */
[C---:B------:R-:W-:Y:S02]  /*4660*/  @!P2 SEL R7, R13.reuse, 0x63400000, !P3 ;  /* 0x634000000d07a807 */ /* 0x040fe40005800000 */
[----:B------:R-:W-:-:S02]  /*4670*/  SEL R13, R13, 0x63400000, !P1 ;  /* 0x634000000d0d7807 */ /* 0x000fc40004800000 */
[--C-:B------:R-:W-:Y:S02]  /*4680*/  @!P2 LOP3.LUT R7, R7, 0x80000000, R15.reuse, 0xf8, !PT ;  /* 0x800000000707a812 */ /* 0x100fe400078ef80f */
[----:B------:R-:W-:Y:S02]  /*4690*/  LOP3.LUT R13, R13, 0x800fffff, R15, 0xf8, !PT ;  /* 0x800fffff0d0d7812 */ /* 0x000fe400078ef80f */
[----:B------:R-:W-:Y:S01]  /*46a0*/  @!P2 LOP3.LUT R29, R7, 0x100000, RZ, 0xfc, !PT ;  /* 0x00100000071da812 */ /* 0x000fe200078efcff */
[----:B0-----:R-:W-:Y:S01]  /*46b0*/  DFMA R26, R22, -R18, 1 ;  /* 0x3ff00000161a742b */ /* 0x001fe20000000812 */
[----:B------:R-:W-:-:S04]  /*46c0*/  @!P0 LOP3.LUT R24, R19, 0x7ff00000, RZ, 0xc0, !PT ;  /* 0x7ff0000013188812 */ /* 0x000fc800078ec0ff */
[----:B------:R-:W-:-:S03]  /*46d0*/  @!P2 DFMA R12, R12, 2, -R28 ;  /* 0x400000000c0ca82b */ /* 0x000fc6000000081c */
[----:B------:R-:W-:-:S07]  /*46e0*/  DFMA R26, R26, R26, R26 ;  /* 0x0000001a1a1a722b */ /* 0x000fce000000001a */
[----:B------:R-:W-:Y:S01]  /*46f0*/  @!P2 LOP3.LUT R5, R13, 0x7ff00000, RZ, 0xc0, !PT ;  /* 0x7ff000000d05a812 */ /* 0x000fe200078ec0ff */
[----:B------:R-:W-:-:S04]  /*4700*/  DFMA R26, R22, R26, R22 ;  /* 0x0000001a161a722b */ /* 0x000fc80000000016 */
[----:B------:R-:W-:-:S04]  /*4710*/  VIADD R7, R5, 0xffffffff ;  /* 0xffffffff05077836 */ /* 0x000fc80000000000 */
[----:B------:R-:W-:Y:S01]  /*4720*/  DFMA R22, R26, -R18, 1 ;  /* 0x3ff000001a16742b */ /* 0x000fe20000000812 */
[----:B------:R-:W-:Y:S01]  /*4730*/  ISETP.GT.U32.AND P0, PT, R7, 0x7feffffe, PT ;  /* 0x7feffffe0700780c */ /* 0x000fe20003f04070 */
[----:B------:R-:W-:-:S05]  /*4740*/  VIADD R7, R24, 0xffffffff ;  /* 0xffffffff18077836 */ /* 0x000fca0000000000 */
[----:B------:R-:W-:Y:S01]  /*4750*/  ISETP.GT.U32.OR P0, PT, R7, 0x7feffffe, P0 ;  /* 0x7feffffe0700780c */ /* 0x000fe20000704470 */
[----:B------:R-:W-:-:S08]  /*4760*/  DFMA R26, R26, R22, R26 ;  /* 0x000000161a1a722b */ /* 0x000fd0000000001a */
[----:B------:R-:W-:-:S08]  /*4770*/  DMUL R22, R26, R12 ;  /* 0x0000000c1a167228 */ /* 0x000fd00000000000 */
[----:B------:R-:W-:-:S08]  /*4780*/  DFMA R28, R22, -R18, R12 ;  /* 0x80000012161c722b */ /* 0x000fd0000000000c */
[----:B------:R-:W-:Y:S01]  /*4790*/  DFMA R22, R26, R28, R22 ;  /* 0x0000001c1a16722b */ /* 0x000fe20000000016 */
[----:B------:R-:W-:Y:S10]  /*47a0*/  @P0 BRA `(.L_x_65) ;  /* 0x0000000000740947 */ /* 0x000ff40003800000 */
[----:B------:R-:W-:Y:S02]  /*47b0*/  LOP3.LUT R14, R15, 0x7ff00000, RZ, 0xc0, !PT ;  /* 0x7ff000000f0e7812 */ /* 0x000fe400078ec0ff */
[----:B------:R-:W-:Y:S02]  /*47c0*/  LOP3.LUT R5, R17, 0x7ff00000, RZ, 0xc0, !PT ;  /* 0x7ff0000011057812 */ /* 0x000fe400078ec0ff */
[----:B------:R-:W-:Y:S02]  /*47d0*/  MOV R7, 0x1ca00000 ;  /* 0x1ca0000000077802 */ /* 0x000fe40000000f00 */
[CC--:B------:R-:W-:Y:S02]  /*47e0*/  VIADDMNMX R9, R14.reuse, -R5.reuse, 0xb9600000, !PT ;  /* 0xb96000000e097446 */ /* 0x0c0fe40007800905 */
[----:B------:R-:W-:Y:S02]  /*47f0*/  ISETP.GE.U32.AND P0, PT, R14, R5, PT ;  /* 0x000000050e00720c */ /* 0x000fe40003f06070 */
[----:B------:R-:W-:-:S02]  /*4800*/  VIMNMX R9, PT, PT, R9, 0x46a00000, PT ;  /* 0x46a0000009097848 */ /* 0x000fc40003fe0100 */
[----:B------:R-:W-:-:S05]  /*4810*/  SEL R14, R7, 0x63400000, !P0 ;  /* 0x63400000070e7807 */ /* 0x000fca0004000000 */
[----:B------:R-:W-:Y:S01]  /*4820*/  IMAD.IADD R9, R9, 0x1, -R14 ;  /* 0x0000000109097824 */ /* 0x000fe200078e0a0e */
[----:B------:R-:W-:-:S03]  /*4830*/  MOV R14, RZ ;  /* 0x000000ff000e7202 */ /* 0x000fc60000000f00 */
[----:B------:R-:W-:-:S06]  /*4840*/  VIADD R15, R9, 0x7fe00000 ;  /* 0x7fe00000090f7836 */ /* 0x000fcc0000000000 */
[----:B------:R-:W-:-:S10]  /*4850*/  DMUL R26, R22, R14 ;  /* 0x0000000e161a7228 */ /* 0x000fd40000000000 */
[----:B------:R-:W-:-:S13]  /*4860*/  FSETP.GTU.AND P0, PT, |R27|, 1.469367938527859385e-39, PT ;  /* 0x001000001b00780b */ /* 0x000fda0003f0c200 */
[----:B------:R-:W-:Y:S05]  /*4870*/  @P0 BRA `(.L_x_66) ;  /* 0x0000000000940947 */ /* 0x000fea0003800000 */
[----:B------:R-:W-:Y:S01]  /*4880*/  DFMA R12, R22, -R18, R12 ;  /* 0x80000012160c722b */ /* 0x000fe2000000000c */
[----:B------:R-:W-:-:S09]  /*4890*/  IMAD.MOV.U32 R14, RZ, RZ, RZ ;  /* 0x000000ffff0e7224 */ /* 0x000fd200078e00ff */
[C---:B------:R-:W-:Y:S02]  /*48a0*/  FSETP.NEU.AND P0, PT, R13.reuse, RZ, PT ;  /* 0x000000ff0d00720b */ /* 0x040fe40003f0d000 */
[----:B------:R-:W-:-:S04]  /*48b0*/  LOP3.LUT R17, R13, 0x80000000, R17, 0x48, !PT ;  /* 0x800000000d117812 */ /* 0x000fc800078e4811 */
[----:B------:R-:W-:-:S07]  /*48c0*/  LOP3.LUT R15, R17, R15, RZ, 0xfc, !PT ;  /* 0x0000000f110f7212 */ /* 0x000fce00078efcff */
[----:B------:R-:W-:Y:S05]  /*48d0*/  @!P0 BRA `(.L_x_66) ;  /* 0x00000000007c8947 */ /* 0x000fea0003800000 */
[----:B------:R-:W-:Y:S01]  /*48e0*/  IMAD.MOV R13, RZ, RZ, -R9 ;  /* 0x000000ffff0d7224 */ /* 0x000fe200078e0a09 */
[----:B------:R-:W-:Y:S01]  /*48f0*/  MOV R12, RZ ;  /* 0x000000ff000c7202 */ /* 0x000fe20000000f00 */
[----:B------:R-:W-:Y:S01]  /*4900*/  DMUL.RP R14, R22, R14 ;  /* 0x0000000e160e7228 */ /* 0x000fe20000008000 */
[----:B------:R-:W-:-:S04]  /*4910*/  IADD3 R9, PT, PT, -R9, -0x43300000, RZ ;  /* 0xbcd0000009097810 */ /* 0x000fc80007ffe1ff */
[----:B------:R-:W-:-:S05]  /*4920*/  DFMA R12, R26, -R12, R22 ;  /* 0x8000000c1a0c722b */ /* 0x000fca0000000016 */
[----:B------:R-:W-:-:S05]  /*4930*/  LOP3.LUT R17, R15, R17, RZ, 0x3c, !PT ;  /* 0x000000110f117212 */ /* 0x000fca00078e3cff */
[----:B------:R-:W-:-:S04]  /*4940*/  FSETP.NEU.AND P0, PT, |R13|, R9, PT ;  /* 0x000000090d00720b */ /* 0x000fc80003f0d200 */
[----:B------:R-:W-:Y:S02]  /*4950*/  FSEL R26, R14, R26, !P0 ;  /* 0x0000001a0e1a7208 */ /* 0x000fe40004000000 */
[----:B------:R-:W-:Y:S01]  /*4960*/  FSEL R27, R17, R27, !P0 ;  /* 0x0000001b111b7208 */ /* 0x000fe20004000000 */
[----:B------:R-:W-:Y:S06]  /*4970*/  BRA `(.L_x_66) ;  /* 0x0000000000547947 */ /* 0x000fec0003800000 */
.L_x_65:
[----:B------:R-:W-:-:S14]  /*4980*/  DSETP.NAN.AND P0, PT, R14, R14, PT ;  /* 0x0000000e0e00722a */ /* 0x000fdc0003f08000 */
[----:B------:R-:W-:Y:S05]  /*4990*/  @P0 BRA `(.L_x_67) ;  /* 0x0000000000440947 */ /* 0x000fea0003800000 */
[----:B------:R-:W-:-:S14]  /*49a0*/  DSETP.NAN.AND P0, PT, R16, R16, PT ;  /* 0x000000101000722a */ /* 0x000fdc0003f08000 */
[----:B------:R-:W-:Y:S05]  /*49b0*/  @P0 BRA `(.L_x_68) ;  /* 0x0000000000300947 */ /* 0x000fea0003800000 */
[----:B------:R-:W-:Y:S01]  /*49c0*/  ISETP.NE.AND P0, PT, R5, R24, PT ;  /* 0x000000180500720c */ /* 0x000fe20003f05270 */
[----:B------:R-:W-:Y:S02]  /*49d0*/  IMAD.MOV.U32 R26, RZ, RZ, 0x0 ;  /* 0x00000000ff1a7424 */ /* 0x000fe400078e00ff */
[----:B------:R-:W-:-:S10]  /*49e0*/  IMAD.MOV.U32 R27, RZ, RZ, -0x80000 ;  /* 0xfff80000ff1b7424 */ /* 0x000fd400078e00ff */
[----:B------:R-:W-:Y:S05]  /*49f0*/  @!P0 BRA `(.L_x_66) ;  /* 0x0000000000348947 */ /* 0x000fea0003800000 */
[----:B------:R-:W-:Y:S02]  /*4a00*/  ISETP.NE.AND P0, PT, R5, 0x7ff00000, PT ;  /* 0x7ff000000500780c */ /* 0x000fe40003f05270 */
[----:B------:R-:W-:Y:S02]  /*4a10*/  LOP3.LUT R27, R15, 0x80000000, R17, 0x48, !PT ;  /* 0x800000000f1b7812 */ /* 0x000fe400078e4811 */
[----:B------:R-:W-:-:S13]  /*4a20*/  ISETP.EQ.OR P0, PT, R24, RZ, !P0 ;  /* 0x000000ff1800720c */ /* 0x000fda0004702670 */
[----:B------:R-:W-:Y:S02]  /*4a30*/  @P0 LOP3.LUT R5, R27, 0x7ff00000, RZ, 0xfc, !PT ;  /* 0x7ff000001b050812 */ /* 0x000fe400078efcff */
[----:B------:R-:W-:Y:S01]  /*4a40*/  @!P0 MOV R26, RZ ;  /* 0x000000ff001a8202 */ /* 0x000fe20000000f00 */
[----:B------:R-:W-:Y:S02]  /*4a50*/  @P0 IMAD.MOV.U32 R26, RZ, RZ, RZ ;  /* 0x000000ffff1a0224 */ /* 0x000fe400078e00ff */
[----:B------:R-:W-:Y:S01]  /*4a60*/  @P0 IMAD.MOV.U32 R27, RZ, RZ, R5 ;  /* 0x000000ffff1b0224 */ /* 0x000fe200078e0005 */
[----:B------:R-:W-:Y:S06]  /*4a70*/  BRA `(.L_x_66) ;  /* 0x0000000000147947 */ /* 0x000fec0003800000 */
.L_x_68:
[----:B------:R-:W-:Y:S02]  /*4a80*/  LOP3.LUT R27, R17, 0x80000, RZ, 0xfc, !PT ;  /* 0x00080000111b7812 */ /* 0x000fe400078efcff */
[----:B------:R-:W-:Y:S01]  /*4a90*/  MOV R26, R16 ;  /* 0x00000010001a7202 */ /* 0x000fe20000000f00 */
[----:B------:R-:W-:Y:S06]  /*4aa0*/  BRA `(.L_x_66) ;  /* 0x0000000000087947 */ /* 0x000fec0003800000 */
.L_x_67:
[----:B------:R-:W-:Y:S01]  /*4ab0*/  LOP3.LUT R27, R15, 0x80000, RZ, 0xfc, !PT ;  /* 0x000800000f1b7812 */ /* 0x000fe200078efcff */
[----:B------:R-:W-:-:S07]  /*4ac0*/  IMAD.MOV.U32 R26, RZ, RZ, R14 ;  /* 0x000000ffff1a7224 */ /* 0x000fce00078e000e */
.L_x_66:
[----:B------:R-:W-:Y:S05]  /*4ad0*/  BSYNC.RECONVERGENT B0 ;  /* 0x0000000000007941 */ /* 0x000fea0003800200 */
.L_x_64:
[----:B------:R-:W-:Y:S01]  /*4ae0*/  IMAD.MOV.U32 R7, RZ, RZ, 0x0 ;  /* 0x00000000ff077424 */ /* 0x000fe200078e00ff */
[----:B------:R-:W-:Y:S01]  /*4af0*/  MOV R13, R27 ;  /* 0x0000001b000d7202 */ /* 0x000fe20000000f00 */
[----:B------:R-:W-:Y:S02]  /*4b00*/  IMAD.MOV.U32 R12, RZ, RZ, R26 ;  /* 0x000000ffff0c7224 */ /* 0x000fe400078e001a */
[----:B------:R-:W-:Y:S05]  /*4b10*/  RET.REL.NODEC R6 `(compute_probs) ;  /* 0xffffffb406387950 */ /* 0x000fea0003c3ffff */
.L_x_69:
[----:B------:R-:W-:-:S00]  /*4b20*/  BRA `(.L_x_69) ;  /* 0xfffffffc00fc7947 */ /* 0x000fc0000383ffff */
[----:B------:R-:W-:-:S00]  /*4b30*/  NOP ;  /* 0x0000000000007918 */ /* 0x000fc00000000000 */
        /* <DEDUP_REMOVED lines=12> */
.L_x_70:


//--------------------- .nv.shared.compute_probs  --------------------------
	.section	.nv.shared.compute_probs,"aw",@nobits
	.sectionflags	@""
	.align	16
	.zero		1024


//--------------------- .nv.shared.reserved.0     --------------------------
	.section	.nv.shared.reserved.0,"aw",@nobits
	.weak		__nv_reservedSMEM_offset_0_alias
	.size		__nv_reservedSMEM_offset_0_alias, 0, 64
	.other		__nv_reservedSMEM_offset_0_alias,@"STO_CUDA_RESERVED_SHARED STV_DEFAULT"
__nv_reservedSMEM_offset_0_alias:
	.zero		0
	.zero		64


//--------------------- .nv.constant0.compute_probs --------------------------
	.section	.nv.constant0.compute_probs,"a",@progbits
	.sectionflags	@""
	.align	4
.nv.constant0.compute_probs:
	.zero		932


//--------------------- SYMBOLS --------------------------

	.type		.nv.reservedSmem.offset0,@object
	.size		.nv.reservedSmem.offset0,0x4
	.type		.nv.reservedSmem.cap,@object
	.size		.nv.reservedSmem.cap,0x4
